def matmul_kernel(
    a_ptr,
    b_ptr,
    c_ptr,
    M,
    N,
    K,
    stride_am,
    stride_ak,
    stride_bk,
    stride_bn,
    stride_cm,
    stride_cn,
    BLOCK_M: tl.constexpr,
    BLOCK_N: tl.constexpr,
    BLOCK_K: tl.constexpr,
    GROUP_M: tl.constexpr,
):
    pid = tl.program_id(axis=0)
    num_pid_m = tl.cdiv(M, BLOCK_M)
    num_pid_n = tl.cdiv(N, BLOCK_N)
    num_pid_in_group = GROUP_M * num_pid_n
    group_id = pid // num_pid_in_group
    first_pid_m = group_id * GROUP_M
    group_size_m = min(num_pid_m - first_pid_m, GROUP_M)
    pid_m = first_pid_m + ((pid % num_pid_in_group) % group_size_m)
    pid_n = (pid % num_pid_in_group) // group_size_m

    offs_am = (pid_m * BLOCK_M + tl.arange(0, BLOCK_M)) % M
    offs_bn = (pid_n * BLOCK_N + tl.arange(0, BLOCK_N)) % N
    offs_k = tl.arange(0, BLOCK_K)
    a_ptrs = a_ptr + offs_am[:, None] * stride_am + offs_k[None, :] * stride_ak
    b_ptrs = b_ptr + offs_k[:, None] * stride_bk + offs_bn[None, :] * stride_bn

    acc = tl.zeros((BLOCK_M, BLOCK_N), dtype=tl.float32)
    for kk in range(0, tl.cdiv(K, BLOCK_K)):
        a = tl.load(a_ptrs, mask=offs_k[None, :] < K - kk * BLOCK_K, other=0.0)
        b = tl.load(b_ptrs, mask=offs_k[:, None] < K - kk * BLOCK_K, other=0.0)
        acc = tl.dot(a, b, acc)
        a_ptrs += BLOCK_K * stride_ak
        b_ptrs += BLOCK_K * stride_bk

    c = acc.to(c_ptr.dtype.element_ty)
    offs_cm = pid_m * BLOCK_M + tl.arange(0, BLOCK_M)
    offs_cn = pid_n * BLOCK_N + tl.arange(0, BLOCK_N)
    c_ptrs = c_ptr + offs_cm[:, None] * stride_cm + offs_cn[None, :] * stride_cn
    mask = (offs_cm[:, None] < M) & (offs_cn[None, :] < N)
    tl.store(c_ptrs, c, mask=mask)

# config = {"BLOCK_K": 64, "BLOCK_M": 32, "BLOCK_N": 256, "GROUP_M": 8, "arch": "sm_100", "dtype": "bf16", "num_ctas": 1, "num_stages": 2, "num_warps": 8}
# arch = sm_100


// ===== COMPILED SASS (sm_100a) =====

	.target	sm_100a

	.elftype	@"ET_EXEC"


//--------------------- .note.nv.tkinfo           --------------------------
	.section	.note.nv.tkinfo,"",@"SHT_NOTE"
	.sectionflags	@"SHF_NOTE_NV_TKINFO"
	.tkinfo
        /*0018*/ 	.word	0x00000081
        /*0030*/ 	.string	""
        /*0030*/ 	.string	"ptxas-blackwell"
        /*0030*/ 	.string	"Cuda compilation tools, release 12.9, V12.9.86"
        /*0030*/ 	.string	"Build cuda_12.9.r12.9/compiler.36037853_0"
        /*0030*/ 	.string	"-v  -suppress-debug-info  -lineinfo  -arch sm_100a "



//--------------------- .note.nv.cuver            --------------------------
	.section	.note.nv.cuver,"",@"SHT_NOTE"
	.sectionflags	@"SHF_NOTE_NV_CUVER"
        /*0018*/ 	.short	0x0001
        /*001a*/ 	.short	0x0064
        /*001c*/ 	.short	0x0001
        /*001e*/ 	.short	0x0000
        /*0020*/ 	.short	0x0001
        /*0022*/ 	.short	0x0000


//--------------------- .nv.info                  --------------------------
	.section	.nv.info,"",@"SHT_CUDA_INFO"
	.align	4


	//----- nvinfo : EIATTR_REGCOUNT
	.align		4
        /*0000*/ 	.byte	0x04, 0x2f
        /*0002*/ 	.short	(.L_1 - .L_0)
	.align		4
.L_0:
        /*0004*/ 	.word	index@(matmul_kernel)
        /*0008*/ 	.word	0x000000ff


	//----- nvinfo : EIATTR_FRAME_SIZE
	.align		4
.L_1:
        /*000c*/ 	.byte	0x04, 0x11
        /*000e*/ 	.short	(.L_3 - .L_2)
	.align		4
.L_2:
        /*0010*/ 	.word	index@(matmul_kernel)
        /*0014*/ 	.word	0x00000000


	//----- nvinfo : EIATTR_MIN_STACK_SIZE
	.align		4
.L_3:
        /*0018*/ 	.byte	0x04, 0x12
        /*001a*/ 	.short	(.L_5 - .L_4)
	.align		4
.L_4:
        /*001c*/ 	.word	index@(matmul_kernel)
        /*0020*/ 	.word	0x00000000
.L_5:


//--------------------- .nv.info.matmul_kernel    --------------------------
	.section	.nv.info.matmul_kernel,"",@"SHT_CUDA_INFO"
	.sectionflags	@""
	.align	4


	//----- nvinfo : EIATTR_CUDA_API_VERSION
	.align		4
        /*0000*/ 	.byte	0x04, 0x37
        /*0002*/ 	.short	(.L_7 - .L_6)
.L_6:
        /*0004*/ 	.word	0x00000081


	//----- nvinfo : EIATTR_KPARAM_INFO
	.align		4
.L_7:
        /*0008*/ 	.byte	0x04, 0x17
        /*000a*/ 	.short	(.L_9 - .L_8)
.L_8:
        /*000c*/ 	.word	0x00000000
        /*0010*/ 	.short	0x000d
        /*0012*/ 	.short	0x0048
        /*0014*/ 	.byte	0x00, 0xf4, 0x21, 0x00


	//----- nvinfo : EIATTR_KPARAM_INFO
	.align		4
.L_9:
        /*0018*/ 	.byte	0x04, 0x17
        /*001a*/ 	.short	(.L_11 - .L_10)
.L_10:
        /*001c*/ 	.word	0x00000000
        /*0020*/ 	.short	0x000c
        /*0022*/ 	.short	0x0040
        /*0024*/ 	.byte	0x00, 0xf4, 0x21, 0x00


	//----- nvinfo : EIATTR_KPARAM_INFO
	.align		4
.L_11:
        /*0028*/ 	.byte	0x04, 0x17
        /*002a*/ 	.short	(.L_13 - .L_12)
.L_12:
        /*002c*/ 	.word	0x00000000
        /*0030*/ 	.short	0x000b
        /*0032*/ 	.short	0x0038
        /*0034*/ 	.byte	0x00, 0xf0, 0x11, 0x00


	//----- nvinfo : EIATTR_KPARAM_INFO
	.align		4
.L_13:
        /*0038*/ 	.byte	0x04, 0x17
        /*003a*/ 	.short	(.L_15 - .L_14)
.L_14:
        /*003c*/ 	.word	0x00000000
        /*0040*/ 	.short	0x000a
        /*0042*/ 	.short	0x0034
        /*0044*/ 	.byte	0x00, 0xf0, 0x11, 0x00


	//----- nvinfo : EIATTR_KPARAM_INFO
	.align		4
.L_15:
        /*0048*/ 	.byte	0x04, 0x17
        /*004a*/ 	.short	(.L_17 - .L_16)
.L_16:
        /*004c*/ 	.word	0x00000000
        /*0050*/ 	.short	0x0009
        /*0052*/ 	.short	0x0030
        /*0054*/ 	.byte	0x00, 0xf0, 0x11, 0x00


	//----- nvinfo : EIATTR_KPARAM_INFO
	.align		4
.L_17:
        /*0058*/ 	.byte	0x04, 0x17
        /*005a*/ 	.short	(.L_19 - .L_18)
.L_18:
        /*005c*/ 	.word	0x00000000
        /*0060*/ 	.short	0x0008
        /*0062*/ 	.short	0x002c
        /*0064*/ 	.byte	0x00, 0xf0, 0x11, 0x00


	//----- nvinfo : EIATTR_KPARAM_INFO
	.align		4
.L_19:
        /*0068*/ 	.byte	0x04, 0x17
        /*006a*/ 	.short	(.L_21 - .L_20)
.L_20:
        /*006c*/ 	.word	0x00000000
        /*0070*/ 	.short	0x0007
        /*0072*/ 	.short	0x0028
        /*0074*/ 	.byte	0x00, 0xf0, 0x11, 0x00


	//----- nvinfo : EIATTR_KPARAM_INFO
	.align		4
.L_21:
        /*0078*/ 	.byte	0x04, 0x17
        /*007a*/ 	.short	(.L_23 - .L_22)
.L_22:
        /*007c*/ 	.word	0x00000000
        /*0080*/ 	.short	0x0006
        /*0082*/ 	.short	0x0024
        /*0084*/ 	.byte	0x00, 0xf0, 0x11, 0x00


	//----- nvinfo : EIATTR_KPARAM_INFO
	.align		4
.L_23:
        /*0088*/ 	.byte	0x04, 0x17
        /*008a*/ 	.short	(.L_25 - .L_24)
.L_24:
        /*008c*/ 	.word	0x00000000
        /*0090*/ 	.short	0x0005
        /*0092*/ 	.short	0x0020
        /*0094*/ 	.byte	0x00, 0xf0, 0x11, 0x00


	//----- nvinfo : EIATTR_KPARAM_INFO
	.align		4
.L_25:
        /*0098*/ 	.byte	0x04, 0x17
        /*009a*/ 	.short	(.L_27 - .L_26)
.L_26:
        /*009c*/ 	.word	0x00000000
        /*00a0*/ 	.short	0x0004
        /*00a2*/ 	.short	0x001c
        /*00a4*/ 	.byte	0x00, 0xf0, 0x11, 0x00


	//----- nvinfo : EIATTR_KPARAM_INFO
	.align		4
.L_27:
        /*00a8*/ 	.byte	0x04, 0x17
        /*00aa*/ 	.short	(.L_29 - .L_28)
.L_28:
        /*00ac*/ 	.word	0x00000000
        /*00b0*/ 	.short	0x0003
        /*00b2*/ 	.short	0x0018
        /*00b4*/ 	.byte	0x00, 0xf0, 0x11, 0x00


	//----- nvinfo : EIATTR_KPARAM_INFO
	.align		4
.L_29:
        /*00b8*/ 	.byte	0x04, 0x17
        /*00ba*/ 	.short	(.L_31 - .L_30)
.L_30:
        /*00bc*/ 	.word	0x00000000
        /*00c0*/ 	.short	0x0002
        /*00c2*/ 	.short	0x0010
        /*00c4*/ 	.byte	0x00, 0xf4, 0x21, 0x00


	//----- nvinfo : EIATTR_KPARAM_INFO
	.align		4
.L_31:
        /*00c8*/ 	.byte	0x04, 0x17
        /*00ca*/ 	.short	(.L_33 - .L_32)
.L_32:
        /*00cc*/ 	.word	0x00000000
        /*00d0*/ 	.short	0x0001
        /*00d2*/ 	.short	0x0008
        /*00d4*/ 	.byte	0x00, 0xf4, 0x21, 0x00


	//----- nvinfo : EIATTR_KPARAM_INFO
	.align		4
.L_33:
        /*00d8*/ 	.byte	0x04, 0x17
        /*00da*/ 	.short	(.L_35 - .L_34)
.L_34:
        /*00dc*/ 	.word	0x00000000
        /*00e0*/ 	.short	0x0000
        /*00e2*/ 	.short	0x0000
        /*00e4*/ 	.byte	0x00, 0xf4, 0x21, 0x00


	//----- nvinfo : EIATTR_SPARSE_MMA_MASK
	.align		4
.L_35:
        /*00e8*/ 	.byte	0x03, 0x50
        /*00ea*/ 	.short	0x0000


	//----- nvinfo : EIATTR_MAXREG_COUNT
	.align		4
        /*00ec*/ 	.byte	0x03, 0x1b
        /*00ee*/ 	.short	0x00ff


	//----- nvinfo : EIATTR_NUM_BARRIERS
	.align		4
        /*00f0*/ 	.byte	0x02, 0x4c
        /*00f2*/ 	.byte	0x01
	.zero		1


	//----- nvinfo : EIATTR_VRC_CTA_INIT_COUNT
	.align		4
        /*00f4*/ 	.byte	0x02, 0x4a
	.zero		1
	.zero		1


	//----- nvinfo : EIATTR_EXIT_INSTR_OFFSETS
	.align		4
        /*00f8*/ 	.byte	0x04, 0x1c
        /*00fa*/ 	.short	(.L_37 - .L_36)


	//   ....[0]....
.L_36:
        /*00fc*/ 	.word	0x00008000


	//   ....[1]....
        /*0100*/ 	.word	0x00008030


	//----- nvinfo : EIATTR_REQNTID
	.align		4
.L_37:
        /*0104*/ 	.byte	0x04, 0x10
        /*0106*/ 	.short	(.L_39 - .L_38)
.L_38:
        /*0108*/ 	.word	0x00000100
        /*010c*/ 	.word	0x00000001
        /*0110*/ 	.word	0x00000001


	//----- nvinfo : EIATTR_CBANK_PARAM_SIZE
	.align		4
.L_39:
        /*0114*/ 	.byte	0x03, 0x19
        /*0116*/ 	.short	0x0050


	//----- nvinfo : EIATTR_PARAM_CBANK
	.align		4
        /*0118*/ 	.byte	0x04, 0x0a
        /*011a*/ 	.short	(.L_41 - .L_40)
	.align		4
.L_40:
        /*011c*/ 	.word	index@(.nv.constant0.matmul_kernel)
        /*0120*/ 	.short	0x0380
        /*0122*/ 	.short	0x0050


	//----- nvinfo : EIATTR_SW_WAR
	.align		4
.L_41:
        /*0124*/ 	.byte	0x04, 0x36
        /*0126*/ 	.short	(.L_43 - .L_42)
.L_42:
        /*0128*/ 	.word	0x00000008
.L_43:


//--------------------- .nv.compat                --------------------------
	.section	.nv.compat,"",@"SHT_CUDA_COMPAT_INFO"
	.align	4
        /*0000*/ 	.byte	0x02, 0x02, 0x01, 0x00, 0x02, 0x05, 0x05, 0x00, 0x02, 0x03, 0x00, 0x00, 0x02, 0x06, 0x01, 0x00


//--------------------- .nv.callgraph             --------------------------
	.section	.nv.callgraph,"",@"SHT_CUDA_CALLGRAPH"
	.align	4
	.sectionentsize	8
	.align		4
        /*0000*/ 	.word	0x00000000
	.align		4
        /*0004*/ 	.word	0xffffffff
	.align		4
        /*0008*/ 	.word	0x00000000
	.align		4
        /*000c*/ 	.word	0xfffffffe
	.align		4
        /*0010*/ 	.word	0x00000000
	.align		4
        /*0014*/ 	.word	0xfffffffd
	.align		4
        /*0018*/ 	.word	0x00000000
	.align		4
        /*001c*/ 	.word	0xfffffffc


//--------------------- .text.matmul_kernel       --------------------------
	.section	.text.matmul_kernel,"ax",@progbits
	.align	128
        .global         matmul_kernel
        .type           matmul_kernel,@function
        .size           matmul_kernel,(.L_x_4 - matmul_kernel)
        .other          matmul_kernel,@"STO_CUDA_ENTRY STV_DEFAULT"
matmul_kernel:
.text.matmul_kernel:
[----:B------:R-:W0:Y:S08]  /*0000*/  LDC R1, c[0x0][0x37c] ;  /* 0x0000df00ff017b82 */ /* 0x000e300000000800 */
[----:B------:R-:W1:Y:S01]  /*0010*/  LDC.64 R42, c[0x0][0x398] ;  /* 0x0000e600ff2a7b82 */ /* 0x000e620000000a00 */
[----:B------:R-:W2:Y:S01]  /*0020*/  S2R R5, SR_CTAID.X ;  /* 0x0000000000057919 */ /* 0x000ea20000002500 */
[----:B------:R-:W3:Y:S01]  /*0030*/  LDCU UR4, c[0x0][0x3a0] ;  /* 0x00007400ff0477ac */ /* 0x000ee20008000800 */
[----:B------:R-:W4:Y:S01]  /*0040*/  S2R R195, SR_TID.X ;  /* 0x0000000000c37919 */ /* 0x000f220000002100 */
[----:B------:R-:W-:Y:S01]  /*0050*/  UMOV UR5, 0x400 ;  /* 0x0000040000057882 */ /* 0x000fe20000000000 */
[----:B------:R-:W0:Y:S03]  /*0060*/  LDCU.64 UR8, c[0x0][0x358] ;  /* 0x00006b00ff0877ac */ /* 0x000e260008000a00 */
[----:B------:R-:W5:Y:S01]  /*0070*/  S2UR UR6, SR_CgaCtaId ;  /* 0x00000000000679c3 */ /* 0x000f620000008800 */
[----:B------:R-:W0:Y:S01]  /*0080*/  LDCU UR7, c[0x0][0x3a0] ;  /* 0x00007400ff0777ac */ /* 0x000e220008000800 */
[----:B---3--:R-:W-:Y:S01]  /*0090*/  UIADD3 UR4, UPT, UPT, UR4, 0x3f, URZ ;  /* 0x0000003f04047890 */ /* 0x008fe2000fffe0ff */
[----:B-1----:R-:W-:-:S03]  /*00a0*/  VIADD R0, R43, 0xff ;  /* 0x000000ff2b007836 */ /* 0x002fc60000000000 */
[----:B------:R-:W-:Y:S02]  /*00b0*/  UISETP.GT.AND UP0, UPT, UR4, 0x3f, UPT ;  /* 0x0000003f0400788c */ /* 0x000fe4000bf04270 */
[----:B------:R-:W-:Y:S01]  /*00c0*/  SHF.R.S32.HI R3, RZ, 0x1f, R0 ;  /* 0x0000001fff037819 */ /* 0x000fe20000011400 */
[----:B-----5:R-:W-:-:S03]  /*00d0*/  ULEA UR5, UR6, UR5, 0x18 ;  /* 0x0000000506057291 */ /* 0x020fc6000f8ec0ff */
[----:B------:R-:W-:Y:S02]  /*00e0*/  LEA.HI R3, R3, R0, RZ, 0x8 ;  /* 0x0000000003037211 */ /* 0x000fe400078f40ff */
[----:B--2---:R-:W-:Y:S02]  /*00f0*/  IABS R8, R5 ;  /* 0x0000000500087213 */ /* 0x004fe40000000000 */
[----:B------:R-:W-:Y:S02]  /*0100*/  SHF.R.S32.HI R3, RZ, 0x8, R3 ;  /* 0x00000008ff037819 */ /* 0x000fe40000011403 */
[----:B----4-:R-:W-:Y:S02]  /*0110*/  SHF.R.U32.HI R203, RZ, 0x5, R195 ;  /* 0x00000005ffcb7819 */ /* 0x010fe400000116c3 */
[----:B------:R-:W-:Y:S01]  /*0120*/  LOP3.LUT R56, R195, 0x3f, RZ, 0xc0, !PT ;  /* 0x0000003fc3387812 */ /* 0x000fe200078ec0ff */
[----:B------:R-:W-:Y:S01]  /*0130*/  IMAD.SHL.U32 R4, R3, 0x8, RZ ;  /* 0x0000000803047824 */ /* 0x000fe200078e00ff */
[----:B------:R-:W-:-:S04]  /*0140*/  SGXT.U32 R203, R203, 0x3 ;  /* 0x00000003cbcb781a */ /* 0x000fc80000000000 */
[-C--:B------:R-:W-:Y:S02]  /*0150*/  IABS R7, R4.reuse ;  /* 0x0000000400077213 */ /* 0x080fe40000000000 */
[----:B------:R-:W-:Y:S02]  /*0160*/  IABS R10, R4 ;  /* 0x00000004000a7213 */ /* 0x000fe40000000000 */
[----:B------:R-:W1:Y:S01]  /*0170*/  I2F.RP R0, R7 ;  /* 0x0000000700007306 */ /* 0x000e620000209400 */
[C---:B------:R-:W-:Y:S02]  /*0180*/  LOP3.LUT R196, R203.reuse, 0x8, RZ, 0xfc, !PT ;  /* 0x00000008cbc47812 */ /* 0x040fe400078efcff */
[C---:B------:R-:W-:Y:S02]  /*0190*/  LOP3.LUT R197, R203.reuse, 0x10, RZ, 0xfc, !PT ;  /* 0x00000010cbc57812 */ /* 0x040fe400078efcff */
[C---:B------:R-:W-:Y:S02]  /*01a0*/  LOP3.LUT R198, R203.reuse, 0x18, RZ, 0xfc, !PT ;  /* 0x00000018cbc67812 */ /* 0x040fe400078efcff */
[----:B------:R-:W-:-:S02]  /*01b0*/  LOP3.LUT R199, R203, 0x20, RZ, 0xfc, !PT ;  /* 0x00000020cbc77812 */ /* 0x000fc400078efcff */
[C---:B------:R-:W-:Y:S02]  /*01c0*/  LOP3.LUT R200, R203.reuse, 0x28, RZ, 0xfc, !PT ;  /* 0x00000028cbc87812 */ /* 0x040fe400078efcff */
[C---:B------:R-:W-:Y:S02]  /*01d0*/  LOP3.LUT R201, R203.reuse, 0x30, RZ, 0xfc, !PT ;  /* 0x00000030cbc97812 */ /* 0x040fe400078efcff */
[----:B------:R-:W-:Y:S01]  /*01e0*/  LOP3.LUT R202, R203, 0x38, RZ, 0xfc, !PT ;  /* 0x00000038cbca7812 */ /* 0x000fe200078efcff */
[----:B-1----:R-:W1:Y:S02]  /*01f0*/  MUFU.RCP R0, R0 ;  /* 0x0000000000007308 */ /* 0x002e640000001000 */
[----:B-1----:R-:W-:Y:S02]  /*0200*/  VIADD R2, R0, 0xffffffe ;  /* 0x0ffffffe00027836 */ /* 0x002fe40000000000 */
[----:B------:R-:W-:-:S04]  /*0210*/  IMAD.MOV R0, RZ, RZ, -R10 ;  /* 0x000000ffff007224 */ /* 0x000fc800078e0a0a */
[----:B------:R1:W2:Y:S02]  /*0220*/  F2I.FTZ.U32.TRUNC.NTZ R3, R2 ;  /* 0x0000000200037305 */ /* 0x0002a4000021f000 */
[----:B-1----:R-:W-:Y:S02]  /*0230*/  IMAD.MOV.U32 R2, RZ, RZ, RZ ;  /* 0x000000ffff027224 */ /* 0x002fe400078e00ff */
[----:B--2---:R-:W-:-:S04]  /*0240*/  IMAD.MOV R6, RZ, RZ, -R3 ;  /* 0x000000ffff067224 */ /* 0x004fc800078e0a03 */
[----:B------:R-:W-:Y:S02]  /*0250*/  IMAD R9, R6, R7, RZ ;  /* 0x0000000706097224 */ /* 0x000fe400078e02ff */
[----:B------:R-:W-:Y:S02]  /*0260*/  IMAD.MOV.U32 R6, RZ, RZ, R8 ;  /* 0x000000ffff067224 */ /* 0x000fe400078e0008 */
[----:B------:R-:W-:-:S06]  /*0270*/  IMAD.HI.U32 R3, R3, R9, R2 ;  /* 0x0000000903037227 */ /* 0x000fcc00078e0002 */
[----:B------:R-:W-:-:S04]  /*0280*/  IMAD.HI.U32 R3, R3, R6, RZ ;  /* 0x0000000603037227 */ /* 0x000fc800078e00ff */
[----:B------:R-:W-:-:S05]  /*0290*/  IMAD R0, R3, R0, R6 ;  /* 0x0000000003007224 */ /* 0x000fca00078e0206 */
[----:B------:R-:W-:-:S13]  /*02a0*/  ISETP.GT.U32.AND P1, PT, R7, R0, PT ;  /* 0x000000000700720c */ /* 0x000fda0003f24070 */
[----:B------:R-:W-:Y:S02]  /*02b0*/  @!P1 IMAD.IADD R0, R0, 0x1, -R7 ;  /* 0x0000000100009824 */ /* 0x000fe400078e0a07 */
[----:B------:R-:W-:Y:S01]  /*02c0*/  @!P1 VIADD R3, R3, 0x1 ;  /* 0x0000000103039836 */ /* 0x000fe20000000000 */
[----:B------:R-:W-:Y:S02]  /*02d0*/  ISETP.NE.AND P1, PT, R4, RZ, PT ;  /* 0x000000ff0400720c */ /* 0x000fe40003f25270 */
[----:B------:R-:W-:Y:S02]  /*02e0*/  ISETP.GE.U32.AND P0, PT, R0, R7, PT ;  /* 0x000000070000720c */ /* 0x000fe40003f06070 */
[----:B------:R-:W-:-:S04]  /*02f0*/  LOP3.LUT R0, R5, R4, RZ, 0x3c, !PT ;  /* 0x0000000405007212 */ /* 0x000fc800078e3cff */
[----:B------:R-:W-:Y:S01]  /*0300*/  ISETP.GE.AND P2, PT, R0, RZ, PT ;  /* 0x000000ff0000720c */ /* 0x000fe20003f46270 */
[----:B------:R-:W-:-:S06]  /*0310*/  VIADD R0, R42, 0x1f ;  /* 0x0000001f2a007836 */ /* 0x000fcc0000000000 */
[----:B------:R-:W-:-:S04]  /*0320*/  @P0 VIADD R3, R3, 0x1 ;  /* 0x0000000103030836 */ /* 0x000fc80000000000 */
[----:B------:R-:W-:Y:S01]  /*0330*/  IMAD.MOV.U32 R2, RZ, RZ, R3 ;  /* 0x000000ffff027224 */ /* 0x000fe200078e0003 */
[----:B------:R-:W-:-:S03]  /*0340*/  SHF.R.S32.HI R3, RZ, 0x1f, R0 ;  /* 0x0000001fff037819 */ /* 0x000fc60000011400 */
[----:B------:R-:W-:Y:S01]  /*0350*/  @!P2 IMAD.MOV R2, RZ, RZ, -R2 ;  /* 0x000000ffff02a224 */ /* 0x000fe200078e0a02 */
[----:B------:R-:W-:Y:S02]  /*0360*/  @!P1 LOP3.LUT R2, RZ, R4, RZ, 0x33, !PT ;  /* 0x00000004ff029212 */ /* 0x000fe400078e33ff */
[----:B------:R-:W-:-:S03]  /*0370*/  LEA.HI R3, R3, R0, RZ, 0x5 ;  /* 0x0000000003037211 */ /* 0x000fc600078f28ff */
[----:B------:R-:W-:Y:S02]  /*0380*/  IMAD.SHL.U32 R6, R2, 0x8, RZ ;  /* 0x0000000802067824 */ /* 0x000fe400078e00ff */
[----:B------:R-:W-:-:S03]  /*0390*/  IMAD.MOV R2, RZ, RZ, -R2 ;  /* 0x000000ffff027224 */ /* 0x000fc600078e0a02 */
[----:B------:R-:W-:Y:S01]  /*03a0*/  LEA.HI.SX32 R3, R3, -R6, 0x1b ;  /* 0x8000000603037211 */ /* 0x000fe200078fdaff */
[----:B------:R-:W-:-:S03]  /*03b0*/  IMAD R4, R4, R2, R5 ;  /* 0x0000000204047224 */ /* 0x000fc600078e0205 */
[----:B------:R-:W-:Y:S02]  /*03c0*/  VIMNMX R11, PT, PT, R3, 0x8, PT ;  /* 0x00000008030b7848 */ /* 0x000fe40003fe0100 */
[----:B------:R-:W-:Y:S02]  /*03d0*/  IABS R9, R4 ;  /* 0x0000000400097213 */ /* 0x000fe40000000000 */
[----:B------:R-:W-:-:S04]  /*03e0*/  IABS R7, R11 ;  /* 0x0000000b00077213 */ /* 0x000fc80000000000 */
[----:B------:R-:W1:Y:S08]  /*03f0*/  I2F.RP R0, R7 ;  /* 0x0000000700007306 */ /* 0x000e700000209400 */
[----:B-1----:R-:W1:Y:S02]  /*0400*/  MUFU.RCP R0, R0 ;  /* 0x0000000000007308 */ /* 0x002e640000001000 */
[----:B-1----:R-:W-:-:S06]  /*0410*/  VIADD R3, R0, 0xffffffe ;  /* 0x0ffffffe00037836 */ /* 0x002fcc0000000000 */
[----:B------:R-:W1:Y:S02]  /*0420*/  F2I.FTZ.U32.TRUNC.NTZ R3, R3 ;  /* 0x0000000300037305 */ /* 0x000e64000021f000 */
[----:B-1----:R-:W-:-:S04]  /*0430*/  IMAD.MOV R8, RZ, RZ, -R3 ;  /* 0x000000ffff087224 */ /* 0x002fc800078e0a03 */
[----:B------:R-:W-:Y:S01]  /*0440*/  IMAD.MOV.U32 R2, RZ, RZ, R8 ;  /* 0x000000ffff027224 */ /* 0x000fe200078e0008 */
[----:B------:R-:W-:-:S03]  /*0450*/  IABS R8, R11 ;  /* 0x0000000b00087213 */ /* 0x000fc60000000000 */
[----:B------:R-:W-:Y:S02]  /*0460*/  IMAD R5, R2, R7, RZ ;  /* 0x0000000702057224 */ /* 0x000fe400078e02ff */
[----:B------:R-:W-:Y:S02]  /*0470*/  IMAD.MOV.U32 R2, RZ, RZ, RZ ;  /* 0x000000ffff027224 */ /* 0x000fe400078e00ff */
[----:B------:R-:W-:Y:S02]  /*0480*/  IMAD.MOV R0, RZ, RZ, -R8 ;  /* 0x000000ffff007224 */ /* 0x000fe400078e0a08 */
[----:B------:R-:W-:Y:S01]  /*0490*/  IMAD.HI.U32 R2, R3, R5, R2 ;  /* 0x0000000503027227 */ /* 0x000fe200078e0002 */
[----:B------:R-:W-:-:S05]  /*04a0*/  LOP3.LUT R3, R195, 0x1f, RZ, 0xc0, !PT ;  /* 0x0000001fc3037812 */ /* 0x000fca00078ec0ff */
[----:B------:R-:W-:-:S04]  /*04b0*/  IMAD.HI.U32 R2, R2, R9, RZ ;  /* 0x0000000902027227 */ /* 0x000fc800078e00ff */
[----:B------:R-:W-:Y:S01]  /*04c0*/  IMAD R0, R2, R0, R9 ;  /* 0x0000000002007224 */ /* 0x000fe200078e0209 */
[----:B------:R-:W-:-:S04]  /*04d0*/  LOP3.LUT R9, R195, 0xc0, RZ, 0xc0, !PT ;  /* 0x000000c0c3097812 */ /* 0x000fc800078ec0ff */
[----:B------:R-:W-:-:S13]  /*04e0*/  ISETP.GT.U32.AND P1, PT, R7, R0, PT ;  /* 0x000000000700720c */ /* 0x000fda0003f24070 */
[----:B------:R-:W-:Y:S02]  /*04f0*/  @!P1 IMAD.IADD R0, R0, 0x1, -R7 ;  /* 0x0000000100009824 */ /* 0x000fe400078e0a07 */
[----:B------:R-:W-:Y:S01]  /*0500*/  @!P1 VIADD R2, R2, 0x1 ;  /* 0x0000000102029836 */ /* 0x000fe20000000000 */
[----:B------:R-:W-:Y:S02]  /*0510*/  ISETP.NE.AND P1, PT, R11, RZ, PT ;  /* 0x000000ff0b00720c */ /* 0x000fe40003f25270 */
[----:B------:R-:W-:Y:S02]  /*0520*/  ISETP.GE.U32.AND P0, PT, R0, R7, PT ;  /* 0x000000070000720c */ /* 0x000fe40003f06070 */
[----:B------:R-:W-:-:S04]  /*0530*/  LOP3.LUT R0, R4, R11, RZ, 0x3c, !PT ;  /* 0x0000000b04007212 */ /* 0x000fc800078e3cff */
[----:B------:R-:W-:-:S07]  /*0540*/  ISETP.GE.AND P2, PT, R0, RZ, PT ;  /* 0x000000ff0000720c */ /* 0x000fce0003f46270 */
[----:B------:R-:W-:-:S06]  /*0550*/  @P0 VIADD R2, R2, 0x1 ;  /* 0x0000000102020836 */ /* 0x000fcc0000000000 */
[----:B------:R-:W-:Y:S01]  /*0560*/  @!P2 IMAD.MOV R2, RZ, RZ, -R2 ;  /* 0x000000ffff02a224 */ /* 0x000fe200078e0a02 */
[----:B------:R-:W-:-:S05]  /*0570*/  @!P1 LOP3.LUT R2, RZ, R11, RZ, 0x33, !PT ;  /* 0x0000000bff029212 */ /* 0x000fca00078e33ff */
[----:B------:R-:W-:-:S04]  /*0580*/  IMAD.MOV R0, RZ, RZ, -R2 ;  /* 0x000000ffff007224 */ /* 0x000fc800078e0a02 */
[----:B------:R-:W-:-:S04]  /*0590*/  IMAD R0, R11, R0, R4 ;  /* 0x000000000b007224 */ /* 0x000fc800078e0204 */
[----:B------:R-:W-:-:S04]  /*05a0*/  IMAD.IADD R0, R6, 0x1, R0 ;  /* 0x0000000106007824 */ /* 0x000fc800078e0200 */
[----:B------:R-:W-:Y:S02]  /*05b0*/  IMAD R120, R0, 0x20, R3 ;  /* 0x0000002000787824 */ /* 0x000fe400078e0203 */
[----:B------:R-:W-:Y:S01]  /*05c0*/  IMAD.SHL.U32 R0, R2, 0x100, RZ ;  /* 0x0000010002007824 */ /* 0x000fe200078e00ff */
[----:B0-----:R-:W-:Y:S06]  /*05d0*/  BRA.U UP0, `(.L_x_0) ;  /* 0x0000000100287547 */ /* 0x001fec000b800000 */
[----:B------:R-:W-:Y:S01]  /*05e0*/  IMAD.SHL.U32 R195, R195, 0x20, RZ ;  /* 0x00000020c3c37824 */ /* 0x000fe200078e00ff */
[----:B------:R-:W-:Y:S02]  /*05f0*/  CS2R R88, SRZ ;  /* 0x0000000000587805 */ /* 0x000fe4000001ff00 */
[----:B------:R-:W-:Y:S02]  /*0600*/  CS2R R8, SRZ ;  /* 0x0000000000087805 */ /* 0x000fe4000001ff00 */
[----:B------:R-:W-:Y:S02]  /*0610*/  CS2R R64, SRZ ;  /* 0x0000000000407805 */ /* 0x000fe4000001ff00 */
[----:B------:R-:W-:Y:S02]  /*0620*/  CS2R R6, SRZ ;  /* 0x0000000000067805 */ /* 0x000fe4000001ff00 */
[----:B------:R-:W-:Y:S02]  /*0630*/  CS2R R90, SRZ ;  /* 0x00000000005a7805 */ /* 0x000fe4000001ff00 */
[----:B------:R-:W-:-:S02]  /*0640*/  CS2R R4, SRZ ;  /* 0x0000000000047805 */ /* 0x000fc4000001ff00 */
[----:B------:R-:W-:Y:S02]  /*0650*/  CS2R R66, SRZ ;  /* 0x0000000000427805 */ /* 0x000fe4000001ff00 */
[----:B------:R-:W-:Y:S01]  /*0660*/  CS2R R2, SRZ ;  /* 0x0000000000027805 */ /* 0x000fe2000001ff00 */
[----:B------:R-:W-:Y:S06]  /*0670*/  BRA `(.L_x_1) ;  /* 0x0000006800787947 */ /* 0x000fec0003800000 */
.L_x_0:
[----:B------:R-:W-:Y:S01]  /*0680*/  IABS R11, R42 ;  /* 0x0000002a000b7213 */ /* 0x000fe20000000000 */
[----:B------:R-:W0:Y:S01]  /*0690*/  LDCU UR6, c[0x0][0x3a4] ;  /* 0x00007480ff0677ac */ /* 0x000e220008000800 */
[----:B------:R-:W-:Y:S01]  /*06a0*/  IABS R3, R43 ;  /* 0x0000002b00037213 */ /* 0x000fe20000000000 */
[----:B------:R-:W1:Y:S01]  /*06b0*/  LDC R193, c[0x0][0x3a8] ;  /* 0x0000ea00ffc17b82 */ /* 0x000e620000000800 */
[----:B------:R-:W2:Y:S01]  /*06c0*/  I2F.RP R8, R11 ;  /* 0x0000000b00087306 */ /* 0x000ea20000209400 */
[----:B------:R-:W-:Y:S01]  /*06d0*/  IMAD.SHL.U32 R195, R195, 0x20, RZ ;  /* 0x00000020c3c37824 */ /* 0x000fe200078e00ff */
[----:B------:R-:W-:Y:S02]  /*06e0*/  CS2R R100, SRZ ;  /* 0x0000000000647805 */ /* 0x000fe4000001ff00 */
[----:B------:R-:W-:-:S04]  /*06f0*/  CS2R R102, SRZ ;  /* 0x0000000000667805 */ /* 0x000fc8000001ff00 */
[----:B------:R-:W3:Y:S08]  /*0700*/  I2F.RP R2, R3 ;  /* 0x0000000300027306 */ /* 0x000ef00000209400 */
[----:B--2---:R-:W2:Y:S01]  /*0710*/  MUFU.RCP R8, R8 ;  /* 0x0000000800087308 */ /* 0x004ea20000001000 */
[----:B-1----:R-:W-:-:S07]  /*0720*/  IMAD R203, R203, R193, RZ ;  /* 0x000000c1cbcb7224 */ /* 0x002fce00078e02ff */
[----:B---3--:R-:W1:Y:S01]  /*0730*/  MUFU.RCP R2, R2 ;  /* 0x0000000200027308 */ /* 0x008e620000001000 */
[-C--:B------:R-:W-:Y:S02]  /*0740*/  IMAD R202, R202, R193.reuse, RZ ;  /* 0x000000c1caca7224 */ /* 0x080fe400078e02ff */
[-C--:B------:R-:W-:Y:S02]  /*0750*/  IMAD R201, R201, R193.reuse, RZ ;  /* 0x000000c1c9c97224 */ /* 0x080fe400078e02ff */
[-C--:B------:R-:W-:Y:S02]  /*0760*/  IMAD R200, R200, R193.reuse, RZ ;  /* 0x000000c1c8c87224 */ /* 0x080fe400078e02ff */
[-C--:B------:R-:W-:Y:S02]  /*0770*/  IMAD R199, R199, R193.reuse, RZ ;  /* 0x000000c1c7c77224 */ /* 0x080fe400078e02ff */
[----:B--2---:R-:W-:Y:S02]  /*0780*/  VIADD R4, R8, 0xffffffe ;  /* 0x0ffffffe08047836 */ /* 0x004fe40000000000 */
[----:B------:R-:W-:-:S02]  /*0790*/  IMAD R198, R198, R193, RZ ;  /* 0x000000c1c6c67224 */ /* 0x000fc400078e02ff */
[----:B------:R2:W3:Y:S01]  /*07a0*/  F2I.FTZ.U32.TRUNC.NTZ R5, R4 ;  /* 0x0000000400057305 */ /* 0x0004e2000021f000 */
[-C--:B------:R-:W-:Y:S02]  /*07b0*/  IMAD R197, R197, R193.reuse, RZ ;  /* 0x000000c1c5c57224 */ /* 0x080fe400078e02ff */
[----:B------:R-:W-:Y:S02]  /*07c0*/  IMAD R196, R196, R193, RZ ;  /* 0x000000c1c4c47224 */ /* 0x000fe400078e02ff */
[----:B-1----:R-:W-:Y:S02]  /*07d0*/  VIADD R6, R2, 0xffffffe ;  /* 0x0ffffffe02067836 */ /* 0x002fe40000000000 */
[----:B------:R-:W-:Y:S02]  /*07e0*/  IMAD.SHL.U32 R193, R193, 0x40, RZ ;  /* 0x00000040c1c17824 */ /* 0x000fe400078e00ff */
[----:B------:R1:W4:Y:S01]  /*07f0*/  F2I.FTZ.U32.TRUNC.NTZ R7, R6 ;  /* 0x0000000600077305 */ /* 0x000322000021f000 */
[----:B--2---:R-:W-:-:S02]  /*0800*/  IMAD.MOV.U32 R4, RZ, RZ, RZ ;  /* 0x000000ffff047224 */ /* 0x004fc400078e00ff */
[----:B---3--:R-:W-:Y:S02]  /*0810*/  IMAD.MOV R10, RZ, RZ, -R5 ;  /* 0x000000ffff0a7224 */ /* 0x008fe400078e0a05 */
[----:B-1----:R-:W-:Y:S02]  /*0820*/  IMAD.MOV.U32 R6, RZ, RZ, RZ ;  /* 0x000000ffff067224 */ /* 0x002fe400078e00ff */
[----:B------:R-:W-:Y:S01]  /*0830*/  IMAD R13, R10, R11, RZ ;  /* 0x0000000b0a0d7224 */ /* 0x000fe200078e02ff */
[----:B------:R-:W-:-:S03]  /*0840*/  IABS R10, R120 ;  /* 0x00000078000a7213 */ /* 0x000fc60000000000 */
[----:B------:R-:W-:Y:S01]  /*0850*/  IMAD.HI.U32 R5, R5, R13, R4 ;  /* 0x0000000d05057227 */ /* 0x000fe200078e0004 */
[----:B------:R-:W-:-:S03]  /*0860*/  LEA.HI R4, R9, R0, RZ, 0x1a ;  /* 0x0000000009047211 */ /* 0x000fc600078fd0ff */
[----:B----4-:R-:W-:Y:S01]  /*0870*/  IMAD.MOV R8, RZ, RZ, -R7 ;  /* 0x000000ffff087224 */ /* 0x010fe200078e0a07 */
[----:B------:R-:W-:Y:S01]  /*0880*/  IABS R98, R4 ;  /* 0x0000000400627213 */ /* 0x000fe20000000000 */
[----:B------:R-:W-:-:S04]  /*0890*/  IMAD.HI.U32 R5, R5, R10, RZ ;  /* 0x0000000a05057227 */ /* 0x000fc800078e00ff */
[----:B------:R-:W-:Y:S02]  /*08a0*/  IMAD.MOV R2, RZ, RZ, -R5 ;  /* 0x000000ffff027224 */ /* 0x000fe400078e0a05 */
[----:B------:R-:W-:Y:S02]  /*08b0*/  VIADD R13, R4, 0xfc ;  /* 0x000000fc040d7836 */ /* 0x000fe40000000000 */
[----:B------:R-:W-:Y:S02]  /*08c0*/  IMAD R5, R8, R3, RZ ;  /* 0x0000000308057224 */ /* 0x000fe400078e02ff */
[----:B------:R-:W-:Y:S01]  /*08d0*/  IMAD R10, R11, R2, R10 ;  /* 0x000000020b0a7224 */ /* 0x000fe200078e020a */
[----:B------:R-:W-:Y:S01]  /*08e0*/  IABS R8, R13 ;  /* 0x0000000d00087213 */ /* 0x000fe20000000000 */
[----:B------:R-:W-:Y:S01]  /*08f0*/  IMAD.HI.U32 R5, R7, R5, R6 ;  /* 0x0000000507057227 */ /* 0x000fe200078e0006 */
[----:B------:R-:W-:Y:S02]  /*0900*/  ISETP.GE.AND P4, PT, R13, RZ, PT ;  /* 0x000000ff0d00720c */ /* 0x000fe40003f86270 */
[----:B------:R-:W-:Y:S01]  /*0910*/  ISETP.GT.U32.AND P0, PT, R11, R10, PT ;  /* 0x0000000a0b00720c */ /* 0x000fe20003f04070 */
[----:B------:R-:W-:-:S02]  /*0920*/  VIADD R15, R4, 0xf8 ;  /* 0x000000f8040f7836 */ /* 0x000fc40000000000 */
[----:B------:R-:W-:-:S03]  /*0930*/  IMAD.HI.U32 R2, R5, R8, RZ ;  /* 0x0000000805027227 */ /* 0x000fc600078e00ff */
[----:B------:R-:W-:Y:S01]  /*0940*/  IABS R12, R15 ;  /* 0x0000000f000c7213 */ /* 0x000fe20000000000 */
[----:B------:R-:W-:Y:S02]  /*0950*/  IMAD.MOV R2, RZ, RZ, -R2 ;  /* 0x000000ffff027224 */ /* 0x000fe400078e0a02 */
[----:B------:R-:W-:Y:S02]  /*0960*/  VIADD R16, R4, 0xf4 ;  /* 0x000000f404107836 */ /* 0x000fe40000000000 */
[----:B------:R-:W-:Y:S02]  /*0970*/  IMAD R9, R3, R2, R8 ;  /* 0x0000000203097224 */ /* 0x000fe400078e0208 */
[----:B------:R-:W-:Y:S01]  /*0980*/  IMAD.HI.U32 R6, R5, R12, RZ ;  /* 0x0000000c05067227 */ /* 0x000fe200078e00ff */
[----:B------:R-:W-:Y:S02]  /*0990*/  IABS R14, R16 ;  /* 0x00000010000e7213 */ /* 0x000fe40000000000 */
[----:B------:R-:W-:Y:S01]  /*09a0*/  ISETP.GT.U32.AND P1, PT, R3, R9, PT ;  /* 0x000000090300720c */ /* 0x000fe20003f24070 */
[----:B------:R-:W-:-:S02]  /*09b0*/  IMAD.MOV R6, RZ, RZ, -R6 ;  /* 0x000000ffff067224 */ /* 0x000fc400078e0a06 */
[----:B------:R-:W-:Y:S02]  /*09c0*/  VIADD R17, R4, 0xf0 ;  /* 0x000000f004117836 */ /* 0x000fe40000000000 */
[----:B------:R-:W-:Y:S01]  /*09d0*/  @!P0 IMAD.IADD R10, R10, 0x1, -R11 ;  /* 0x000000010a0a8824 */ /* 0x000fe200078e0a0b */
[----:B------:R-:W-:Y:S01]  /*09e0*/  ISETP.GE.AND P0, PT, R120, RZ, PT ;  /* 0x000000ff7800720c */ /* 0x000fe20003f06270 */
[----:B------:R-:W-:Y:S01]  /*09f0*/  IMAD R8, R3, R6, R12 ;  /* 0x0000000603087224 */ /* 0x000fe200078e020c */
[----:B------:R-:W-:Y:S01]  /*0a00*/  IABS R12, R17 ;  /* 0x00000011000c7213 */ /* 0x000fe20000000000 */
[----:B------:R-:W-:Y:S01]  /*0a10*/  IMAD.HI.U32 R2, R5, R14, RZ ;  /* 0x0000000e05027227 */ /* 0x000fe200078e00ff */
[----:B------:R-:W-:Y:S02]  /*0a20*/  ISETP.GT.U32.AND P3, PT, R11, R10, PT ;  /* 0x0000000a0b00720c */ /* 0x000fe40003f64070 */
[----:B------:R-:W-:Y:S01]  /*0a30*/  ISETP.GT.U32.AND P2, PT, R3, R8, PT ;  /* 0x000000080300720c */ /* 0x000fe20003f44070 */
[----:B------:R-:W-:-:S02]  /*0a40*/  @!P1 IMAD.IADD R9, R9, 0x1, -R3 ;  /* 0x0000000109099824 */ /* 0x000fc400078e0a03 */
[----:B------:R-:W-:Y:S02]  /*0a50*/  IMAD.MOV R2, RZ, RZ, -R2 ;  /* 0x000000ffff027224 */ /* 0x000fe400078e0a02 */
[----:B------:R-:W-:Y:S01]  /*0a60*/  IMAD.HI.U32 R7, R5, R12, RZ ;  /* 0x0000000c05077227 */ /* 0x000fe200078e00ff */
[----:B------:R-:W-:-:S03]  /*0a70*/  ISETP.GT.U32.AND P6, PT, R3, R9, PT ;  /* 0x000000090300720c */ /* 0x000fc60003fc4070 */
[C---:B------:R-:W-:Y:S02]  /*0a80*/  IMAD R6, R3.reuse, R2, R14 ;  /* 0x0000000203067224 */ /* 0x040fe400078e020e */
[----:B------:R-:W-:Y:S02]  /*0a90*/  IMAD.MOV R7, RZ, RZ, -R7 ;  /* 0x000000ffff077224 */ /* 0x000fe400078e0a07 */
[----:B------:R-:W-:Y:S01]  /*0aa0*/  @!P3 IMAD.IADD R10, R10, 0x1, -R11 ;  /* 0x000000010a0ab824 */ /* 0x000fe200078e0a0b */
[C---:B------:R-:W-:Y:S01]  /*0ab0*/  ISETP.GT.U32.AND P1, PT, R3.reuse, R6, PT ;  /* 0x000000060300720c */ /* 0x040fe20003f24070 */
[----:B------:R-:W-:Y:S01]  /*0ac0*/  IMAD R7, R3, R7, R12 ;  /* 0x0000000703077224 */ /* 0x000fe200078e020c */
[----:B------:R-:W-:Y:S01]  /*0ad0*/  ISETP.NE.AND P3, PT, R42, RZ, PT ;  /* 0x000000ff2a00720c */ /* 0x000fe20003f65270 */
[C---:B------:R-:W-:Y:S02]  /*0ae0*/  VIADD R13, R4.reuse, 0xec ;  /* 0x000000ec040d7836 */ /* 0x040fe40000000000 */
[----:B------:R-:W-:Y:S01]  /*0af0*/  @!P6 IMAD.IADD R9, R9, 0x1, -R3 ;  /* 0x000000010909e824 */ /* 0x000fe200078e0a03 */
[----:B------:R-:W-:Y:S01]  /*0b00*/  ISETP.GT.U32.AND P6, PT, R3, R7, PT ;  /* 0x000000070300720c */ /* 0x000fe20003fc4070 */
[----:B------:R-:W-:Y:S01]  /*0b10*/  IMAD.MOV.U32 R2, RZ, RZ, R10 ;  /* 0x000000ffff027224 */ /* 0x000fe200078e000a */
[----:B------:R-:W-:Y:S01]  /*0b20*/  IABS R14, R13 ;  /* 0x0000000d000e7213 */ /* 0x000fe20000000000 */
[----:B------:R-:W-:-:S02]  /*0b30*/  VIADD R21, R4, 0xdc ;  /* 0x000000dc04157836 */ /* 0x000fc40000000000 */
[----:B------:R-:W-:Y:S01]  /*0b40*/  @!P0 IMAD.MOV R2, RZ, RZ, -R2 ;  /* 0x000000ffff028224 */ /* 0x000fe200078e0a02 */
[----:B------:R-:W-:Y:S01]  /*0b50*/  ISETP.GE.AND P0, PT, R15, RZ, PT ;  /* 0x000000ff0f00720c */ /* 0x000fe20003f06270 */
[----:B------:R-:W-:Y:S01]  /*0b60*/  VIADD R15, R4, 0xe8 ;  /* 0x000000e8040f7836 */ /* 0x000fe20000000000 */
[----:B------:R-:W-:Y:S01]  /*0b70*/  IABS R20, R21 ;  /* 0x0000001500147213 */ /* 0x000fe20000000000 */
[--C-:B------:R-:W-:Y:S01]  /*0b80*/  @!P1 IMAD.IADD R6, R6, 0x1, -R3.reuse ;  /* 0x0000000106069824 */ /* 0x100fe200078e0a03 */
[----:B------:R-:W-:Y:S01]  /*0b90*/  @!P3 LOP3.LUT R2, RZ, R42, RZ, 0x33, !PT ;  /* 0x0000002aff02b212 */ /* 0x000fe200078e33ff */
[----:B------:R-:W-:Y:S01]  /*0ba0*/  IMAD.HI.U32 R10, R5, R14, RZ ;  /* 0x0000000e050a7227 */ /* 0x000fe200078e00ff */
[----:B------:R-:W-:Y:S02]  /*0bb0*/  IABS R12, R15 ;  /* 0x0000000f000c7213 */ /* 0x000fe40000000000 */
[----:B------:R-:W-:Y:S01]  /*0bc0*/  ISETP.GT.U32.AND P1, PT, R3, R6, PT ;  /* 0x000000060300720c */ /* 0x000fe20003f24070 */
[----:B------:R-:W-:Y:S01]  /*0bd0*/  @!P6 IMAD.IADD R7, R7, 0x1, -R3 ;  /* 0x000000010707e824 */ /* 0x000fe200078e0a03 */
[----:B------:R-:W-:Y:S01]  /*0be0*/  IADD3 R10, PT, PT, -R10, RZ, RZ ;  /* 0x000000ff0a0a7210 */ /* 0x000fe20007ffe1ff */
[----:B------:R-:W-:Y:S01]  /*0bf0*/  IMAD.HI.U32 R11, R5, R12, RZ ;  /* 0x0000000c050b7227 */ /* 0x000fe200078e00ff */
[----:B------:R-:W-:-:S02]  /*0c00*/  ISETP.GE.AND P3, PT, R17, RZ, PT ;  /* 0x000000ff1100720c */ /* 0x000fc40003f66270 */
[C---:B------:R-:W-:Y:S01]  /*0c10*/  ISETP.GT.U32.AND P6, PT, R3.reuse, R7, PT ;  /* 0x000000070300720c */ /* 0x040fe20003fc4070 */
[C---:B------:R-:W-:Y:S02]  /*0c20*/  IMAD R10, R3.reuse, R10, R14 ;  /* 0x0000000a030a7224 */ /* 0x040fe400078e020e */
[----:B------:R-:W-:Y:S02]  /*0c30*/  IMAD.MOV R11, RZ, RZ, -R11 ;  /* 0x000000ffff0b7224 */ /* 0x000fe400078e0a0b */
[--C-:B------:R-:W-:Y:S01]  /*0c40*/  @!P2 IMAD.IADD R8, R8, 0x1, -R3.reuse ;  /* 0x000000010808a824 */ /* 0x100fe200078e0a03 */
[----:B------:R-:W-:Y:S01]  /*0c50*/  ISETP.GE.AND P2, PT, R16, RZ, PT ;  /* 0x000000ff1000720c */ /* 0x000fe20003f46270 */
[----:B------:R-:W-:Y:S01]  /*0c60*/  @!P1 IMAD.IADD R6, R6, 0x1, -R3 ;  /* 0x0000000106069824 */ /* 0x000fe200078e0a03 */
[C---:B------:R-:W-:Y:S01]  /*0c70*/  ISETP.GT.U32.AND P1, PT, R3.reuse, R10, PT ;  /* 0x0000000a0300720c */ /* 0x040fe20003f24070 */
[C---:B------:R-:W-:Y:S01]  /*0c80*/  IMAD R11, R3.reuse, R11, R12 ;  /* 0x0000000b030b7224 */ /* 0x040fe200078e020c */
[----:B------:R-:W-:Y:S01]  /*0c90*/  ISETP.GT.U32.AND P5, PT, R3, R8, PT ;  /* 0x000000080300720c */ /* 0x000fe20003fa4070 */
[----:B------:R-:W-:-:S02]  /*0ca0*/  VIADD R17, R4, 0xe4 ;  /* 0x000000e404117836 */ /* 0x000fc40000000000 */
[----:B------:R-:W-:Y:S01]  /*0cb0*/  @!P6 IMAD.IADD R7, R7, 0x1, -R3 ;  /* 0x000000010707e824 */ /* 0x000fe200078e0a03 */
[----:B------:R-:W-:Y:S01]  /*0cc0*/  ISETP.GT.U32.AND P6, PT, R3, R11, PT ;  /* 0x0000000b0300720c */ /* 0x000fe20003fc4070 */
[----:B------:R-:W-:Y:S01]  /*0cd0*/  IMAD.HI.U32 R14, R5, R20, RZ ;  /* 0x00000014050e7227 */ /* 0x000fe200078e00ff */
[----:B------:R-:W-:-:S03]  /*0ce0*/  IABS R16, R17 ;  /* 0x0000001100107213 */ /* 0x000fc60000000000 */
[----:B------:R-:W-:Y:S02]  /*0cf0*/  VIADD R19, R4, 0xe0 ;  /* 0x000000e004137836 */ /* 0x000fe40000000000 */
[----:B------:R-:W-:Y:S01]  /*0d00*/  @!P1 IMAD.IADD R10, R10, 0x1, -R3 ;  /* 0x000000010a0a9824 */ /* 0x000fe200078e0a03 */
[----:B------:R-:W-:Y:S01]  /*0d10*/  ISETP.GE.AND P1, PT, R15, RZ, PT ;  /* 0x000000ff0f00720c */ /* 0x000fe20003f26270 */
[----:B------:R-:W-:Y:S01]  /*0d20*/  IMAD.MOV R14, RZ, RZ, -R14 ;  /* 0x000000ffff0e7224 */ /* 0x000fe200078e0a0e */
[----:B------:R-:W-:Y:S01]  /*0d30*/  IABS R18, R19 ;  /* 0x0000001300127213 */ /* 0x000fe20000000000 */
[----:B------:R-:W-:-:S04]  /*0d40*/  IMAD.HI.U32 R12, R5, R16, RZ ;  /* 0x00000010050c7227 */ /* 0x000fc800078e00ff */
[--C-:B------:R-:W-:Y:S01]  /*0d50*/  @!P6 IMAD.IADD R11, R11, 0x1, -R3.reuse ;  /* 0x000000010b0be824 */ /* 0x100fe200078e0a03 */
[C---:B------:R-:W-:Y:S01]  /*0d60*/  ISETP.GT.U32.AND P6, PT, R3.reuse, R10, PT ;  /* 0x0000000a0300720c */ /* 0x040fe20003fc4070 */
[----:B------:R-:W-:Y:S02]  /*0d70*/  IMAD R14, R3, R14, R20 ;  /* 0x0000000e030e7224 */ /* 0x000fe400078e0214 */
[----:B------:R-:W-:Y:S01]  /*0d80*/  @!P5 IMAD.IADD R8, R8, 0x1, -R3 ;  /* 0x000000010808d824 */ /* 0x000fe200078e0a03 */
[----:B------:R-:W-:Y:S01]  /*0d90*/  ISETP.GE.AND P5, PT, R13, RZ, PT ;  /* 0x000000ff0d00720c */ /* 0x000fe20003fa6270 */
[----:B------:R-:W-:Y:S02]  /*0da0*/  VIADD R22, R4, 0xd8 ;  /* 0x000000d804167836 */ /* 0x000fe40000000000 */
[----:B------:R-:W-:Y:S02]  /*0db0*/  IMAD.MOV R12, RZ, RZ, -R12 ;  /* 0x000000ffff0c7224 */ /* 0x000fe400078e0a0c */
[----:B------:R-:W-:-:S04]  /*0dc0*/  IMAD.HI.U32 R13, R5, R18, RZ ;  /* 0x00000012050d7227 */ /* 0x000fc800078e00ff */
[----:B------:R-:W-:Y:S01]  /*0dd0*/  @!P6 IMAD.IADD R10, R10, 0x1, -R3 ;  /* 0x000000010a0ae824 */ /* 0x000fe200078e0a03 */
[C---:B------:R-:W-:Y:S01]  /*0de0*/  ISETP.GT.U32.AND P6, PT, R3.reuse, R14, PT ;  /* 0x0000000e0300720c */ /* 0x040fe20003fc4070 */
[C---:B------:R-:W-:Y:S01]  /*0df0*/  IMAD R12, R3.reuse, R12, R16 ;  /* 0x0000000c030c7224 */ /* 0x040fe200078e0210 */
[----:B------:R-:W-:Y:S01]  /*0e00*/  IABS R16, R22 ;  /* 0x0000001600107213 */ /* 0x000fe20000000000 */
[----:B------:R-:W-:Y:S02]  /*0e10*/  IMAD.MOV R13, RZ, RZ, -R13 ;  /* 0x000000ffff0d7224 */ /* 0x000fe400078e0a0d */
[----:B------:R-:W-:Y:S01]  /*0e20*/  @!P0 IMAD.MOV R8, RZ, RZ, -R8 ;  /* 0x000000ffff088224 */ /* 0x000fe200078e0a08 */
[C---:B------:R-:W-:Y:S01]  /*0e30*/  ISETP.GT.U32.AND P0, PT, R3.reuse, R11, PT ;  /* 0x0000000b0300720c */ /* 0x040fe20003f04070 */
[C---:B------:R-:W-:Y:S02]  /*0e40*/  IMAD R13, R3.reuse, R13, R18 ;  /* 0x0000000d030d7224 */ /* 0x040fe400078e0212 */
[----:B------:R-:W-:Y:S01]  /*0e50*/  @!P4 IMAD.MOV R9, RZ, RZ, -R9 ;  /* 0x000000ffff09c224 */ /* 0x000fe200078e0a09 */
[----:B------:R-:W-:Y:S01]  /*0e60*/  ISETP.GT.U32.AND P4, PT, R3, R12, PT ;  /* 0x0000000c0300720c */ /* 0x000fe20003f84070 */
[----:B------:R-:W-:-:S02]  /*0e70*/  VIADD R23, R4, 0xd4 ;  /* 0x000000d404177836 */ /* 0x000fc40000000000 */
[----:B------:R-:W-:-:S03]  /*0e80*/  IMAD.HI.U32 R15, R5, R16, RZ ;  /* 0x00000010050f7227 */ /* 0x000fc600078e00ff */
[----:B------:R-:W-:Y:S01]  /*0e90*/  IABS R18, R23 ;  /* 0x0000001700127213 */ /* 0x000fe20000000000 */
[----:B------:R-:W-:Y:S01]  /*0ea0*/  @!P2 IMAD.MOV R6, RZ, RZ, -R6 ;  /* 0x000000ffff06a224 */ /* 0x000fe200078e0a06 */
[----:B------:R-:W-:Y:S01]  /*0eb0*/  ISETP.GT.U32.AND P2, PT, R3, R13, PT ;  /* 0x0000000d0300720c */ /* 0x000fe20003f44070 */
[----:B------:R-:W-:Y:S02]  /*0ec0*/  @!P6 IMAD.IADD R14, R14, 0x1, -R3 ;  /* 0x000000010e0ee824 */ /* 0x000fe400078e0a03 */
[----:B------:R-:W-:Y:S02]  /*0ed0*/  IMAD.MOV R15, RZ, RZ, -R15 ;  /* 0x000000ffff0f7224 */ /* 0x000fe400078e0a0f */
[----:B------:R-:W-:Y:S01]  /*0ee0*/  @!P0 IMAD.IADD R11, R11, 0x1, -R3 ;  /* 0x000000010b0b8824 */ /* 0x000fe200078e0a03 */
[C---:B------:R-:W-:Y:S01]  /*0ef0*/  ISETP.GT.U32.AND P6, PT, R3.reuse, R14, PT ;  /* 0x0000000e0300720c */ /* 0x040fe20003fc4070 */
[----:B------:R-:W-:Y:S01]  /*0f00*/  IMAD R15, R3, R15, R16 ;  /* 0x0000000f030f7224 */ /* 0x000fe200078e0210 */
[----:B------:R-:W-:Y:S01]  /*0f10*/  ISETP.GE.AND P0, PT, R19, RZ, PT ;  /* 0x000000ff1300720c */ /* 0x000fe20003f06270 */
[----:B------:R-:W-:-:S04]  /*0f20*/  IMAD.HI.U32 R16, R5, R18, RZ ;  /* 0x0000001205107227 */ /* 0x000fc800078e00ff */
[--C-:B------:R-:W-:Y:S01]  /*0f30*/  @!P4 IMAD.IADD R12, R12, 0x1, -R3.reuse ;  /* 0x000000010c0cc824 */ /* 0x100fe200078e0a03 */
[----:B------:R-:W-:Y:S01]  /*0f40*/  ISETP.GE.AND P4, PT, R21, RZ, PT ;  /* 0x000000ff1500720c */ /* 0x000fe20003f86270 */
[----:B------:R-:W-:Y:S02]  /*0f50*/  VIADD R19, R4, 0xd0 ;  /* 0x000000d004137836 */ /* 0x000fe40000000000 */
[----:B------:R-:W-:Y:S02]  /*0f60*/  IMAD.MOV R16, RZ, RZ, -R16 ;  /* 0x000000ffff107224 */ /* 0x000fe400078e0a10 */
[----:B------:R-:W-:Y:S01]  /*0f70*/  @!P2 IMAD.IADD R13, R13, 0x1, -R3 ;  /* 0x000000010d0da824 */ /* 0x000fe200078e0a03 */
[C---:B------:R-:W-:Y:S01]  /*0f80*/  ISETP.GT.U32.AND P2, PT, R3.reuse, R12, PT ;  /* 0x0000000c0300720c */ /* 0x040fe20003f44070 */
[----:B------:R-:W-:Y:S01]  /*0f90*/  @!P1 IMAD.MOV R11, RZ, RZ, -R11 ;  /* 0x000000ffff0b9224 */ /* 0x000fe200078e0a0b */
[----:B------:R-:W-:Y:S01]  /*0fa0*/  IABS R20, R19 ;  /* 0x0000001300147213 */ /* 0x000fe20000000000 */
[C---:B------:R-:W-:Y:S01]  /*0fb0*/  IMAD R16, R3.reuse, R16, R18 ;  /* 0x0000001003107224 */ /* 0x040fe200078e0212 */
[----:B------:R-:W-:Y:S01]  /*0fc0*/  ISETP.GT.U32.AND P1, PT, R3, R15, PT ;  /* 0x0000000f0300720c */ /* 0x000fe20003f24070 */
[----:B------:R-:W-:Y:S01]  /*0fd0*/  @!P3 IMAD.MOV R7, RZ, RZ, -R7 ;  /* 0x000000ffff07b224 */ /* 0x000fe200078e0a07 */
[----:B------:R-:W-:Y:S01]  /*0fe0*/  ISETP.GE.AND P3, PT, R17, RZ, PT ;  /* 0x000000ff1100720c */ /* 0x000fe20003f66270 */
[----:B------:R-:W-:Y:S01]  /*0ff0*/  @!P6 IMAD.IADD R14, R14, 0x1, -R3 ;  /* 0x000000010e0ee824 */ /* 0x000fe200078e0a03 */
[----:B------:R-:W-:Y:S01]  /*1000*/  ISETP.GT.U32.AND P6, PT, R3, R16, PT ;  /* 0x000000100300720c */ /* 0x000fe20003fc4070 */
[----:B------:R-:W-:-:S04]  /*1010*/  IMAD.HI.U32 R17, R5, R20, RZ ;  /* 0x0000001405117227 */ /* 0x000fc800078e00ff */
[----:B------:R-:W-:Y:S01]  /*1020*/  @!P5 IMAD.MOV R10, RZ, RZ, -R10 ;  /* 0x000000ffff0ad224 */ /* 0x000fe200078e0a0a */
[----:B------:R-:W-:Y:S01]  /*1030*/  ISETP.GT.U32.AND P5, PT, R3, R13, PT ;  /* 0x0000000d0300720c */ /* 0x000fe20003fa4070 */
[----:B------:R-:W-:Y:S02]  /*1040*/  IMAD.MOV R17, RZ, RZ, -R17 ;  /* 0x000000ffff117224 */ /* 0x000fe400078e0a11 */
[--C-:B------:R-:W-:Y:S01]  /*1050*/  @!P2 IMAD.IADD R12, R12, 0x1, -R3.reuse ;  /* 0x000000010c0ca824 */ /* 0x100fe200078e0a03 */
[----:B------:R-:W-:Y:S01]  /*1060*/  ISETP.GE.AND P2, PT, R22, RZ, PT ;  /* 0x000000ff1600720c */ /* 0x000fe20003f46270 */
[--C-:B------:R-:W-:Y:S01]  /*1070*/  @!P1 IMAD.IADD R15, R15, 0x1, -R3.reuse ;  /* 0x000000010f0f9824 */ /* 0x100fe200078e0a03 */
[----:B------:R-:W-:Y:S01]  /*1080*/  ISETP.GE.AND P1, PT, R19, RZ, PT ;  /* 0x000000ff1300720c */ /* 0x000fe20003f26270 */
[C---:B------:R-:W-:Y:S02]  /*1090*/  IMAD R17, R3.reuse, R17, R20 ;  /* 0x0000001103117224 */ /* 0x040fe400078e0214 */
[--C-:B------:R-:W-:Y:S01]  /*10a0*/  @!P6 IMAD.IADD R16, R16, 0x1, -R3.reuse ;  /* 0x000000011010e824 */ /* 0x100fe200078e0a03 */
[C---:B------:R-:W-:Y:S01]  /*10b0*/  ISETP.GT.U32.AND P6, PT, R3.reuse, R15, PT ;  /* 0x0000000f0300720c */ /* 0x040fe20003fc4070 */
[----:B------:R-:W-:Y:S01]  /*10c0*/  @!P3 IMAD.MOV R12, RZ, RZ, -R12 ;  /* 0x000000ffff0cb224 */ /* 0x000fe200078e0a0c */
[----:B------:R-:W-:Y:S01]  /*10d0*/  ISETP.GT.U32.AND P3, PT, R3, R17, PT ;  /* 0x000000110300720c */ /* 0x000fe20003f64070 */
[----:B------:R-:W-:Y:S01]  /*10e0*/  @!P5 IMAD.IADD R13, R13, 0x1, -R3 ;  /* 0x000000010d0dd824 */ /* 0x000fe200078e0a03 */
[----:B------:R-:W-:Y:S01]  /*10f0*/  ISETP.GE.AND P5, PT, R23, RZ, PT ;  /* 0x000000ff1700720c */ /* 0x000fe20003fa6270 */
[----:B------:R-:W-:-:S02]  /*1100*/  VIADD R21, R4, 0xcc ;  /* 0x000000cc04157836 */ /* 0x000fc40000000000 */
[----:B------:R-:W-:Y:S01]  /*1110*/  @!P0 IMAD.MOV R13, RZ, RZ, -R13 ;  /* 0x000000ffff0d8224 */ /* 0x000fe200078e0a0d */
[----:B------:R-:W-:Y:S01]  /*1120*/  ISETP.GT.U32.AND P0, PT, R3, R16, PT ;  /* 0x000000100300720c */ /* 0x000fe20003f04070 */
[C---:B------:R-:W-:Y:S01]  /*1130*/  VIADD R23, R4.reuse, 0xc8 ;  /* 0x000000c804177836 */ /* 0x040fe20000000000 */
[----:B------:R-:W-:Y:S01]  /*1140*/  IABS R22, R21 ;  /* 0x0000001500167213 */ /* 0x000fe20000000000 */
[----:B------:R-:W-:Y:S02]  /*1150*/  VIADD R25, R4, 0xc4 ;  /* 0x000000c404197836 */ /* 0x000fe40000000000 */
[--C-:B------:R-:W-:Y:S01]  /*1160*/  @!P6 IMAD.IADD R15, R15, 0x1, -R3.reuse ;  /* 0x000000010f0fe824 */ /* 0x100fe200078e0a03 */
[----:B------:R-:W-:Y:S01]  /*1170*/  IABS R24, R23 ;  /* 0x0000001700187213 */ /* 0x000fe20000000000 */
[----:B------:R-:W-:Y:S01]  /*1180*/  @!P3 IMAD.IADD R17, R17, 0x1, -R3 ;  /* 0x000000011111b824 */ /* 0x000fe200078e0a03 */
[----:B------:R-:W-:Y:S01]  /*1190*/  IABS R26, R25 ;  /* 0x00000019001a7213 */ /* 0x000fe20000000000 */
[----:B------:R-:W-:Y:S01]  /*11a0*/  IMAD.HI.U32 R18, R5, R22, RZ ;  /* 0x0000001605127227 */ /* 0x000fe200078e00ff */
[----:B------:R-:W-:-:S03]  /*11b0*/  ISETP.GE.AND P3, PT, R25, RZ, PT ;  /* 0x000000ff1900720c */ /* 0x000fc60003f66270 */
[----:B------:R-:W-:-:S04]  /*11c0*/  IMAD.HI.U32 R19, R5, R24, RZ ;  /* 0x0000001805137227 */ /* 0x000fc800078e00ff */
[----:B------:R-:W-:Y:S01]  /*11d0*/  @!P2 IMAD.MOV R15, RZ, RZ, -R15 ;  /* 0x000000ffff0fa224 */ /* 0x000fe200078e0a0f */
[----:B------:R-:W-:Y:S01]  /*11e0*/  ISETP.GT.U32.AND P2, PT, R3, R17, PT ;  /* 0x000000110300720c */ /* 0x000fe20003f44070 */
[----:B------:R-:W-:-:S04]  /*11f0*/  IMAD.HI.U32 R20, R5, R26, RZ ;  /* 0x0000001a05147227 */ /* 0x000fc800078e00ff */
[----:B------:R-:W-:Y:S01]  /*1200*/  @!P0 IMAD.IADD R16, R16, 0x1, -R3 ;  /* 0x0000000110108824 */ /* 0x000fe200078e0a03 */
[----:B------:R-:W-:Y:S01]  /*1210*/  ISETP.GE.AND P0, PT, R23, RZ, PT ;  /* 0x000000ff1700720c */ /* 0x000fe20003f06270 */
[----:B------:R-:W-:Y:S01]  /*1220*/  IMAD.MOV R18, RZ, RZ, -R18 ;  /* 0x000000ffff127224 */ /* 0x000fe200078e0a12 */
[----:B------:R-:W-:Y:S01]  /*1230*/  IADD3 R23, PT, PT, R4, 0xc0, RZ ;  /* 0x000000c004177810 */ /* 0x000fe20007ffe0ff */
[----:B------:R-:W-:Y:S02]  /*1240*/  IMAD.MOV R19, RZ, RZ, -R19 ;  /* 0x000000ffff137224 */ /* 0x000fe400078e0a13 */
[----:B------:R-:W-:Y:S02]  /*1250*/  IMAD.MOV R20, RZ, RZ, -R20 ;  /* 0x000000ffff147224 */ /* 0x000fe400078e0a14 */
[C---:B------:R-:W-:Y:S01]  /*1260*/  IMAD R18, R3.reuse, R18, R22 ;  /* 0x0000001203127224 */ /* 0x040fe200078e0216 */
[----:B------:R-:W-:Y:S01]  /*1270*/  IABS R22, R23 ;  /* 0x0000001700167213 */ /* 0x000fe20000000000 */
[----:B------:R-:W-:-:S02]  /*1280*/  IMAD R19, R3, R19, R24 ;  /* 0x0000001303137224 */ /* 0x000fc400078e0218 */
[C---:B------:R-:W-:Y:S01]  /*1290*/  IMAD R20, R3.reuse, R20, R26 ;  /* 0x0000001403147224 */ /* 0x040fe200078e021a */
[----:B------:R-:W-:Y:S01]  /*12a0*/  ISETP.GT.U32.AND P6, PT, R3, R18, PT ;  /* 0x000000120300720c */ /* 0x000fe20003fc4070 */
[----:B------:R-:W-:Y:S01]  /*12b0*/  @!P4 IMAD.MOV R14, RZ, RZ, -R14 ;  /* 0x000000ffff0ec224 */ /* 0x000fe200078e0a0e */
[----:B------:R-:W-:Y:S01]  /*12c0*/  ISETP.GE.AND P4, PT, R21, RZ, PT ;  /* 0x000000ff1500720c */ /* 0x000fe20003f86270 */
[----:B------:R-:W-:Y:S01]  /*12d0*/  @!P5 IMAD.MOV R16, RZ, RZ, -R16 ;  /* 0x000000ffff10d224 */ /* 0x000fe200078e0a10 */
[----:B------:R-:W-:Y:S01]  /*12e0*/  ISETP.GT.U32.AND P5, PT, R3, R19, PT ;  /* 0x000000130300720c */ /* 0x000fe20003fa4070 */
[----:B------:R-:W-:-:S04]  /*12f0*/  IMAD.HI.U32 R21, R5, R22, RZ ;  /* 0x0000001605157227 */ /* 0x000fc800078e00ff */
[----:B------:R-:W-:Y:S01]  /*1300*/  @!P2 IMAD.IADD R17, R17, 0x1, -R3 ;  /* 0x000000011111a824 */ /* 0x000fe200078e0a03 */
[C---:B------:R-:W-:Y:S01]  /*1310*/  ISETP.GT.U32.AND P2, PT, R3.reuse, R20, PT ;  /* 0x000000140300720c */ /* 0x040fe20003f44070 */
[----:B------:R-:W-:Y:S02]  /*1320*/  IMAD.MOV R21, RZ, RZ, -R21 ;  /* 0x000000ffff157224 */ /* 0x000fe400078e0a15 */
[C---:B------:R-:W-:Y:S02]  /*1330*/  VIADD R29, R4.reuse, 0xb4 ;  /* 0x000000b4041d7836 */ /* 0x040fe40000000000 */
[----:B------:R-:W-:Y:S02]  /*1340*/  IMAD R21, R3, R21, R22 ;  /* 0x0000001503157224 */ /* 0x000fe400078e0216 */
[----:B------:R-:W-:Y:S01]  /*1350*/  @!P5 IMAD.IADD R19, R19, 0x1, -R3 ;  /* 0x000000011313d824 */ /* 0x000fe200078e0a03 */
[----:B------:R-:W-:Y:S01]  /*1360*/  IABS R30, R29 ;  /* 0x0000001d001e7213 */ /* 0x000fe20000000000 */
[----:B------:R-:W-:Y:S01]  /*1370*/  @!P1 IMAD.MOV R17, RZ, RZ, -R17 ;  /* 0x000000ffff119224 */ /* 0x000fe200078e0a11 */
[----:B------:R-:W-:Y:S01]  /*1380*/  ISETP.GT.U32.AND P5, PT, R3, R21, PT ;  /* 0x000000150300720c */ /* 0x000fe20003fa4070 */
[----:B------:R-:W-:-:S02]  /*1390*/  VIADD R25, R4, 0xbc ;  /* 0x000000bc04197836 */ /* 0x000fc40000000000 */
[--C-:B------:R-:W-:Y:S01]  /*13a0*/  @!P2 IMAD.IADD R20, R20, 0x1, -R3.reuse ;  /* 0x000000011414a824 */ /* 0x100fe200078e0a03 */
[----:B------:R-:W-:Y:S01]  /*13b0*/  ISETP.GT.U32.AND P2, PT, R3, R19, PT ;  /* 0x000000130300720c */ /* 0x000fe20003f44070 */
[--C-:B------:R-:W-:Y:S01]  /*13c0*/  @!P6 IMAD.IADD R18, R18, 0x1, -R3.reuse ;  /* 0x000000011212e824 */ /* 0x100fe200078e0a03 */
[----:B------:R-:W-:Y:S01]  /*13d0*/  IABS R26, R25 ;  /* 0x00000019001a7213 */ /* 0x000fe20000000000 */
[----:B------:R-:W-:Y:S01]  /*13e0*/  IMAD.HI.U32 R24, R5, R30, RZ ;  /* 0x0000001e05187227 */ /* 0x000fe200078e00ff */
[C---:B------:R-:W-:Y:S02]  /*13f0*/  ISETP.GT.U32.AND P1, PT, R3.reuse, R20, PT ;  /* 0x000000140300720c */ /* 0x040fe40003f24070 */
[----:B------:R-:W-:Y:S01]  /*1400*/  ISETP.GT.U32.AND P6, PT, R3, R18, PT ;  /* 0x000000120300720c */ /* 0x000fe20003fc4070 */
[----:B------:R-:W-:Y:S02]  /*1410*/  IMAD.MOV R24, RZ, RZ, -R24 ;  /* 0x000000ffff187224 */ /* 0x000fe400078e0a18 */
[----:B------:R-:W-:-:S02]  /*1420*/  @!P5 IMAD.IADD R21, R21, 0x1, -R3 ;  /* 0x000000011515d824 */ /* 0x000fc400078e0a03 */
[----:B------:R-:W-:Y:S02]  /*1430*/  VIADD R27, R4, 0xb8 ;  /* 0x000000b8041b7836 */ /* 0x000fe40000000000 */
[----:B------:R-:W-:Y:S01]  /*1440*/  IMAD.HI.U32 R22, R5, R26, RZ ;  /* 0x0000001a05167227 */ /* 0x000fe200078e00ff */
[C---:B------:R-:W-:Y:S02]  /*1450*/  ISETP.GT.U32.AND P5, PT, R3.reuse, R21, PT ;  /* 0x000000150300720c */ /* 0x040fe40003fa4070 */
[----:B------:R-:W-:Y:S01]  /*1460*/  IABS R28, R27 ;  /* 0x0000001b001c7213 */ /* 0x000fe20000000000 */
[----:B------:R-:W-:Y:S02]  /*1470*/  IMAD R24, R3, R24, R30 ;  /* 0x0000001803187224 */ /* 0x000fe400078e021e */
[----:B------:R-:W-:Y:S02]  /*1480*/  @!P1 IMAD.IADD R20, R20, 0x1, -R3 ;  /* 0x0000000114149824 */ /* 0x000fe400078e0a03 */
[----:B------:R-:W-:-:S02]  /*1490*/  IMAD.MOV R22, RZ, RZ, -R22 ;  /* 0x000000ffff167224 */ /* 0x000fc400078e0a16 */
[----:B------:R-:W-:Y:S01]  /*14a0*/  @!P3 IMAD.MOV R20, RZ, RZ, -R20 ;  /* 0x000000ffff14b224 */ /* 0x000fe200078e0a14 */
[----:B------:R-:W-:Y:S01]  /*14b0*/  ISETP.GT.U32.AND P3, PT, R3, R24, PT ;  /* 0x000000180300720c */ /* 0x000fe20003f64070 */
[----:B------:R-:W-:Y:S02]  /*14c0*/  VIADD R31, R4, 0xb0 ;  /* 0x000000b0041f7836 */ /* 0x000fe40000000000 */
[----:B------:R-:W-:Y:S01]  /*14d0*/  @!P6 IMAD.IADD R18, R18, 0x1, -R3 ;  /* 0x000000011212e824 */ /* 0x000fe200078e0a03 */
[----:B------:R-:W-:Y:S01]  /*14e0*/  ISETP.GE.AND P6, PT, R23, RZ, PT ;  /* 0x000000ff1700720c */ /* 0x000fe20003fc6270 */
[----:B------:R-:W-:Y:S01]  /*14f0*/  IMAD R22, R3, R22, R26 ;  /* 0x0000001603167224 */ /* 0x000fe200078e021a */
[----:B------:R-:W-:Y:S01]  /*1500*/  IABS R26, R31 ;  /* 0x0000001f001a7213 */ /* 0x000fe20000000000 */
[----:B------:R-:W-:-:S04]  /*1510*/  IMAD.HI.U32 R23, R5, R28, RZ ;  /* 0x0000001c05177227 */ /* 0x000fc800078e00ff */
[--C-:B------:R-:W-:Y:S01]  /*1520*/  @!P2 IMAD.IADD R19, R19, 0x1, -R3.reuse ;  /* 0x000000011313a824 */ /* 0x100fe200078e0a03 */
[----:B------:R-:W-:Y:S01]  /*1530*/  ISETP.GT.U32.AND P2, PT, R3, R22, PT ;  /* 0x000000160300720c */ /* 0x000fe20003f44070 */
[----:B------:R-:W-:Y:S01]  /*1540*/  @!P5 IMAD.IADD R21, R21, 0x1, -R3 ;  /* 0x000000011515d824 */ /* 0x000fe200078e0a03 */
[----:B------:R-:W-:Y:S01]  /*1550*/  ISETP.GE.AND P5, PT, R29, RZ, PT ;  /* 0x000000ff1d00720c */ /* 0x000fe20003fa6270 */
[----:B------:R-:W-:Y:S01]  /*1560*/  @!P4 IMAD.MOV R18, RZ, RZ, -R18 ;  /* 0x000000ffff12c224 */ /* 0x000fe200078e0a12 */
[----:B------:R-:W-:Y:S01]  /*1570*/  ISETP.GE.AND P4, PT, R25, RZ, PT ;  /* 0x000000ff1900720c */ /* 0x000fe20003f86270 */
[----:B------:R-:W-:Y:S02]  /*1580*/  IMAD.MOV R23, RZ, RZ, -R23 ;  /* 0x000000ffff177224 */ /* 0x000fe400078e0a17 */
[----:B------:R-:W-:Y:S02]  /*1590*/  VIADD R29, R4, 0xac ;  /* 0x000000ac041d7836 */ /* 0x000fe40000000000 */
[----:B------:R-:W-:-:S04]  /*15a0*/  IMAD.HI.U32 R25, R5, R26, RZ ;  /* 0x0000001a05197227 */ /* 0x000fc800078e00ff */
[C---:B------:R-:W-:Y:S01]  /*15b0*/  IMAD R23, R3.reuse, R23, R28 ;  /* 0x0000001703177224 */ /* 0x040fe200078e021c */
[----:B------:R-:W-:Y:S01]  /*15c0*/  IABS R28, R29 ;  /* 0x0000001d001c7213 */ /* 0x000fe20000000000 */
[----:B------:R-:W-:Y:S02]  /*15d0*/  @!P3 IMAD.IADD R24, R24, 0x1, -R3 ;  /* 0x000000011818b824 */ /* 0x000fe400078e0a03 */
[----:B------:R-:W-:Y:S01]  /*15e0*/  IMAD.MOV R25, RZ, RZ, -R25 ;  /* 0x000000ffff197224 */ /* 0x000fe200078e0a19 */
[C---:B------:R-:W-:Y:S01]  /*15f0*/  ISETP.GT.U32.AND P1, PT, R3.reuse, R23, PT ;  /* 0x000000170300720c */ /* 0x040fe20003f24070 */
[----:B------:R-:W-:Y:S01]  /*1600*/  @!P2 IMAD.IADD R22, R22, 0x1, -R3 ;  /* 0x000000011616a824 */ /* 0x000fe200078e0a03 */
[C---:B------:R-:W-:Y:S01]  /*1610*/  ISETP.GT.U32.AND P3, PT, R3.reuse, R24, PT ;  /* 0x000000180300720c */ /* 0x040fe20003f64070 */
[----:B------:R-:W-:Y:S02]  /*1620*/  IMAD R25, R3, R25, R26 ;  /* 0x0000001903197224 */ /* 0x000fe400078e021a */
[----:B------:R-:W-:Y:S01]  /*1630*/  IMAD.HI.U32 R26, R5, R28, RZ ;  /* 0x0000001c051a7227 */ /* 0x000fe200078e00ff */
[----:B------:R-:W-:-:S03]  /*1640*/  ISETP.GT.U32.AND P2, PT, R3, R22, PT ;  /* 0x000000160300720c */ /* 0x000fc60003f44070 */
[----:B------:R-:W-:Y:S02]  /*1650*/  VIADD R33, R4, 0xa8 ;  /* 0x000000a804217836 */ /* 0x000fe40000000000 */
[----:B------:R-:W-:Y:S02]  /*1660*/  IMAD.MOV R26, RZ, RZ, -R26 ;  /* 0x000000ffff1a7224 */ /* 0x000fe400078e0a1a */
[----:B------:R-:W-:Y:S01]  /*1670*/  @!P0 IMAD.MOV R19, RZ, RZ, -R19 ;  /* 0x000000ffff138224 */ /* 0x000fe200078e0a13 */
[----:B------:R-:W-:Y:S01]  /*1680*/  IABS R30, R33 ;  /* 0x00000021001e7213 */ /* 0x000fe20000000000 */
[----:B------:R-:W-:Y:S01]  /*1690*/  IMAD R26, R3, R26, R28 ;  /* 0x0000001a031a7224 */ /* 0x000fe200078e021c */
[----:B------:R-:W-:Y:S01]  /*16a0*/  ISETP.GE.AND P0, PT, R27, RZ, PT ;  /* 0x000000ff1b00720c */ /* 0x000fe20003f06270 */
[----:B------:R-:W-:Y:S01]  /*16b0*/  @!P6 IMAD.MOV R21, RZ, RZ, -R21 ;  /* 0x000000ffff15e224 */ /* 0x000fe200078e0a15 */
[C---:B------:R-:W-:Y:S01]  /*16c0*/  ISETP.GT.U32.AND P6, PT, R3.reuse, R25, PT ;  /* 0x000000190300720c */ /* 0x040fe20003fc4070 */
[----:B------:R-:W-:Y:S01]  /*16d0*/  @!P3 IMAD.IADD R24, R24, 0x1, -R3 ;  /* 0x000000011818b824 */ /* 0x000fe200078e0a03 */
[----:B------:R-:W-:Y:S01]  /*16e0*/  ISETP.GT.U32.AND P3, PT, R3, R26, PT ;  /* 0x0000001a0300720c */ /* 0x000fe20003f64070 */
[----:B------:R-:W-:-:S04]  /*16f0*/  IMAD.HI.U32 R27, R5, R30, RZ ;  /* 0x0000001e051b7227 */ /* 0x000fc800078e00ff */
[----:B------:R-:W-:Y:S02]  /*1700*/  IMAD.MOV R27, RZ, RZ, -R27 ;  /* 0x000000ffff1b7224 */ /* 0x000fe400078e0a1b */
[--C-:B------:R-:W-:Y:S01]  /*1710*/  @!P2 IMAD.IADD R22, R22, 0x1, -R3.reuse ;  /* 0x000000011616a824 */ /* 0x100fe200078e0a03 */
[----:B------:R-:W-:Y:S01]  /*1720*/  ISETP.GE.AND P2, PT, R31, RZ, PT ;  /* 0x000000ff1f00720c */ /* 0x000fe20003f46270 */
[----:B------:R-:W-:Y:S02]  /*1730*/  VIADD R31, R4, 0xa4 ;  /* 0x000000a4041f7836 */ /* 0x000fe40000000000 */
[----:B------:R-:W-:Y:S02]  /*1740*/  IMAD R27, R3, R27, R30 ;  /* 0x0000001b031b7224 */ /* 0x000fe400078e021e */
[--C-:B------:R-:W-:Y:S01]  /*1750*/  @!P6 IMAD.IADD R25, R25, 0x1, -R3.reuse ;  /* 0x000000011919e824 */ /* 0x100fe200078e0a03 */
[----:B------:R-:W-:Y:S01]  /*1760*/  IABS R32, R31 ;  /* 0x0000001f00207213 */ /* 0x000fe20000000000 */
[----:B------:R-:W-:Y:S01]  /*1770*/  @!P5 IMAD.MOV R24, RZ, RZ, -R24 ;  /* 0x000000ffff18d224 */ /* 0x000fe200078e0a18 */
[----:B------:R-:W-:Y:S01]  /*1780*/  ISETP.GT.U32.AND P5, PT, R3, R27, PT ;  /* 0x0000001b0300720c */ /* 0x000fe20003fa4070 */
[--C-:B------:R-:W-:Y:S01]  /*1790*/  @!P3 IMAD.IADD R26, R26, 0x1, -R3.reuse ;  /* 0x000000011a1ab824 */ /* 0x100fe200078e0a03 */
[----:B------:R-:W-:Y:S01]  /*17a0*/  ISETP.GE.AND P6, PT, R33, RZ, PT ;  /* 0x000000ff2100720c */ /* 0x000fe20003fc6270 */
[----:B------:R-:W-:-:S02]  /*17b0*/  @!P1 IMAD.IADD R23, R23, 0x1, -R3 ;  /* 0x0000000117179824 */ /* 0x000fc400078e0a03 */
[----:B------:R-:W-:Y:S01]  /*17c0*/  @!P4 IMAD.MOV R22, RZ, RZ, -R22 ;  /* 0x000000ffff16c224 */ /* 0x000fe200078e0a16 */
[----:B------:R-:W-:Y:S01]  /*17d0*/  ISETP.GT.U32.AND P4, PT, R3, R25, PT ;  /* 0x000000190300720c */ /* 0x000fe20003f84070 */
[----:B------:R-:W-:Y:S01]  /*17e0*/  IMAD.HI.U32 R28, R5, R32, RZ ;  /* 0x00000020051c7227 */ /* 0x000fe200078e00ff */
[C---:B------:R-:W-:Y:S02]  /*17f0*/  ISETP.GT.U32.AND P3, PT, R3.reuse, R26, PT ;  /* 0x0000001a0300720c */ /* 0x040fe40003f64070 */
[C---:B------:R-:W-:Y:S01]  /*1800*/  ISETP.GT.U32.AND P1, PT, R3.reuse, R23, PT ;  /* 0x000000170300720c */ /* 0x040fe20003f24070 */
[----:B------:R-:W-:Y:S02]  /*1810*/  IMAD.MOV R28, RZ, RZ, -R28 ;  /* 0x000000ffff1c7224 */ /* 0x000fe400078e0a1c */
[----:B------:R-:W-:Y:S02]  /*1820*/  VIADD R30, R4, 0x9c ;  /* 0x0000009c041e7836 */ /* 0x000fe40000000000 */
[----:B------:R-:W-:-:S02]  /*1830*/  IMAD R28, R3, R28, R32 ;  /* 0x0000001c031c7224 */ /* 0x000fc400078e0220 */
[--C-:B------:R-:W-:Y:S01]  /*1840*/  @!P5 IMAD.IADD R27, R27, 0x1, -R3.reuse ;  /* 0x000000011b1bd824 */ /* 0x100fe200078e0a03 */
[----:B------:R-:W-:Y:S01]  /*1850*/  IABS R34, R30 ;  /* 0x0000001e00227213 */ /* 0x000fe20000000000 */
[--C-:B------:R-:W-:Y:S02]  /*1860*/  @!P4 IMAD.IADD R25, R25, 0x1, -R3.reuse ;  /* 0x000000011919c824 */ /* 0x100fe400078e0a03 */
[----:B------:R-:W-:Y:S01]  /*1870*/  @!P3 IADD3 R26, PT, PT, R26, -R3, RZ ;  /* 0x800000031a1ab210 */ /* 0x000fe20007ffe0ff */
[C---:B------:R-:W-:Y:S01]  /*1880*/  VIADD R35, R4.reuse, 0x94 ;  /* 0x0000009404237836 */ /* 0x040fe20000000000 */
[----:B------:R-:W-:Y:S01]  /*1890*/  ISETP.GT.U32.AND P5, PT, R3, R27, PT ;  /* 0x0000001b0300720c */ /* 0x000fe20003fa4070 */
[----:B------:R-:W-:Y:S01]  /*18a0*/  @!P1 IMAD.IADD R23, R23, 0x1, -R3 ;  /* 0x0000000117179824 */ /* 0x000fe200078e0a03 */
[----:B------:R-:W-:Y:S01]  /*18b0*/  ISETP.GT.U32.AND P3, PT, R3, R28, PT ;  /* 0x0000001c0300720c */ /* 0x000fe20003f64070 */
[----:B------:R-:W-:Y:S01]  /*18c0*/  @!P2 IMAD.MOV R25, RZ, RZ, -R25 ;  /* 0x000000ffff19a224 */ /* 0x000fe200078e0a19 */
[----:B------:R-:W-:Y:S01]  /*18d0*/  ISETP.GE.AND P1, PT, R29, RZ, PT ;  /* 0x000000ff1d00720c */ /* 0x000fe20003f26270 */
[----:B------:R-:W-:Y:S01]  /*18e0*/  VIADD R29, R4, 0xa0 ;  /* 0x000000a0041d7836 */ /* 0x000fe20000000000 */
[----:B------:R-:W-:Y:S01]  /*18f0*/  ISETP.GE.AND P2, PT, R30, RZ, PT ;  /* 0x000000ff1e00720c */ /* 0x000fe20003f46270 */
[----:B------:R-:W-:-:S03]  /*1900*/  IMAD.HI.U32 R30, R5, R34, RZ ;  /* 0x00000022051e7227 */ /* 0x000fc600078e00ff */
[----:B------:R-:W-:Y:S01]  /*1910*/  ISETP.GE.AND P4, PT, R29, RZ, PT ;  /* 0x000000ff1d00720c */ /* 0x000fe20003f86270 */
[----:B------:R-:W-:Y:S01]  /*1920*/  @!P0 IMAD.MOV R23, RZ, RZ, -R23 ;  /* 0x000000ffff178224 */ /* 0x000fe200078e0a17 */
[----:B------:R-:W-:Y:S01]  /*1930*/  ISETP.GE.AND P0, PT, R31, RZ, PT ;  /* 0x000000ff1f00720c */ /* 0x000fe20003f06270 */
[----:B------:R-:W-:Y:S01]  /*1940*/  VIADD R31, R4, 0x98 ;  /* 0x00000098041f7836 */ /* 0x000fe20000000000 */
[----:B------:R-:W-:Y:S01]  /*1950*/  IABS R29, R29 ;  /* 0x0000001d001d7213 */ /* 0x000fe20000000000 */
[----:B------:R-:W-:Y:S02]  /*1960*/  IMAD.MOV R30, RZ, RZ, -R30 ;  /* 0x000000ffff1e7224 */ /* 0x000fe400078e0a1e */
[--C-:B------:R-:W-:Y:S01]  /*1970*/  @!P5 IMAD.IADD R27, R27, 0x1, -R3.reuse ;  /* 0x000000011b1bd824 */ /* 0x100fe200078e0a03 */
[----:B------:R-:W-:Y:S01]  /*1980*/  IABS R36, R31 ;  /* 0x0000001f00247213 */ /* 0x000fe20000000000 */
[----:B------:R-:W-:Y:S02]  /*1990*/  @!P3 IMAD.IADD R28, R28, 0x1, -R3 ;  /* 0x000000011c1cb824 */ /* 0x000fe400078e0a03 */
[C---:B------:R-:W-:Y:S01]  /*19a0*/  IMAD R30, R3.reuse, R30, R34 ;  /* 0x0000001e031e7224 */ /* 0x040fe200078e0222 */
[----:B------:R-:W-:Y:S01]  /*19b0*/  IABS R34, R35 ;  /* 0x0000002300227213 */ /* 0x000fe20000000000 */
[----:B------:R-:W-:Y:S01]  /*19c0*/  IMAD.MOV.U32 R32, RZ, RZ, R29 ;  /* 0x000000ffff207224 */ /* 0x000fe200078e001d */
[----:B------:R-:W-:Y:S01]  /*19d0*/  ISETP.GT.U32.AND P3, PT, R3, R28, PT ;  /* 0x0000001c0300720c */ /* 0x000fe20003f64070 */
[----:B------:R-:W-:Y:S01]  /*19e0*/  @!P1 IMAD.MOV R26, RZ, RZ, -R26 ;  /* 0x000000ffff1a9224 */ /* 0x000fe200078e0a1a */
[----:B------:R-:W-:Y:S01]  /*19f0*/  ISETP.GE.AND P1, PT, R31, RZ, PT ;  /* 0x000000ff1f00720c */ /* 0x000fe20003f26270 */
[----:B------:R-:W-:Y:S01]  /*1a00*/  @!P6 IMAD.MOV R27, RZ, RZ, -R27 ;  /* 0x000000ffff1be224 */ /* 0x000fe200078e0a1b */
[----:B------:R-:W-:Y:S01]  /*1a10*/  ISETP.GT.U32.AND P6, PT, R3, R30, PT ;  /* 0x0000001e0300720c */ /* 0x000fe20003fc4070 */
[----:B------:R-:W-:-:S04]  /*1a20*/  IMAD.HI.U32 R29, R5, R32, RZ ;  /* 0x00000020051d7227 */ /* 0x000fc800078e00ff */
[----:B------:R-:W-:-:S04]  /*1a30*/  IMAD.HI.U32 R31, R5, R36, RZ ;  /* 0x00000024051f7227 */ /* 0x000fc800078e00ff */
[----:B------:R-:W-:Y:S02]  /*1a40*/  IMAD.MOV R29, RZ, RZ, -R29 ;  /* 0x000000ffff1d7224 */ /* 0x000fe400078e0a1d */
[----:B------:R-:W-:Y:S02]  /*1a50*/  IMAD.MOV R31, RZ, RZ, -R31 ;  /* 0x000000ffff1f7224 */ /* 0x000fe400078e0a1f */
[C---:B------:R-:W-:Y:S02]  /*1a60*/  IMAD R29, R3.reuse, R29, R32 ;  /* 0x0000001d031d7224 */ /* 0x040fe400078e0220 */
[C---:B------:R-:W-:Y:S02]  /*1a70*/  IMAD R31, R3.reuse, R31, R36 ;  /* 0x0000001f031f7224 */ /* 0x040fe400078e0224 */
[--C-:B------:R-:W-:Y:S01]  /*1a80*/  @!P3 IMAD.IADD R28, R28, 0x1, -R3.reuse ;  /* 0x000000011c1cb824 */ /* 0x100fe200078e0a03 */
[C---:B------:R-:W-:Y:S01]  /*1a90*/  ISETP.GT.U32.AND P5, PT, R3.reuse, R29, PT ;  /* 0x0000001d0300720c */ /* 0x040fe20003fa4070 */
[----:B------:R-:W-:Y:S01]  /*1aa0*/  @!P6 IMAD.IADD R30, R30, 0x1, -R3 ;  /* 0x000000011e1ee824 */ /* 0x000fe200078e0a03 */
[----:B------:R-:W-:Y:S01]  /*1ab0*/  ISETP.GT.U32.AND P3, PT, R3, R31, PT ;  /* 0x0000001f0300720c */ /* 0x000fe20003f64070 */
[----:B------:R-:W-:-:S03]  /*1ac0*/  IMAD.HI.U32 R32, R5, R34, RZ ;  /* 0x0000002205207227 */ /* 0x000fc600078e00ff */
[C---:B------:R-:W-:Y:S01]  /*1ad0*/  ISETP.GT.U32.AND P6, PT, R3.reuse, R30, PT ;  /* 0x0000001e0300720c */ /* 0x040fe20003fc4070 */
[----:B------:R-:W-:Y:S02]  /*1ae0*/  IMAD.MOV R32, RZ, RZ, -R32 ;  /* 0x000000ffff207224 */ /* 0x000fe400078e0a20 */
[----:B------:R-:W-:Y:S02]  /*1af0*/  VIADD R37, R4, 0x90 ;  /* 0x0000009004257836 */ /* 0x000fe40000000000 */
[----:B------:R-:W-:Y:S02]  /*1b00*/  IMAD R32, R3, R32, R34 ;  /* 0x0000002003207224 */ /* 0x000fe400078e0222 */
[--C-:B------:R-:W-:Y:S01]  /*1b10*/  @!P5 IMAD.IADD R29, R29, 0x1, -R3.reuse ;  /* 0x000000011d1dd824 */ /* 0x100fe200078e0a03 */
[----:B------:R-:W-:Y:S01]  /*1b20*/  IABS R36, R37 ;  /* 0x0000002500247213 */ /* 0x000fe20000000000 */
[--C-:B------:R-:W-:Y:S02]  /*1b30*/  @!P3 IMAD.IADD R31, R31, 0x1, -R3.reuse ;  /* 0x000000011f1fb824 */ /* 0x100fe400078e0a03 */
[----:B------:R-:W-:Y:S01]  /*1b40*/  @!P0 IMAD.MOV R28, RZ, RZ, -R28 ;  /* 0x000000ffff1c8224 */ /* 0x000fe200078e0a1c */
[C---:B------:R-:W-:Y:S01]  /*1b50*/  ISETP.GT.U32.AND P5, PT, R3.reuse, R29, PT ;  /* 0x0000001d0300720c */ /* 0x040fe20003fa4070 */
[----:B------:R-:W-:Y:S01]  /*1b60*/  @!P6 IMAD.IADD R30, R30, 0x1, -R3 ;  /* 0x000000011e1ee824 */ /* 0x000fe200078e0a03 */
[----:B------:R-:W-:Y:S01]  /*1b70*/  ISETP.GT.U32.AND P3, PT, R3, R31, PT ;  /* 0x0000001f0300720c */ /* 0x000fe20003f64070 */
[----:B------:R-:W-:Y:S01]  /*1b80*/  IMAD.HI.U32 R33, R5, R36, RZ ;  /* 0x0000002405217227 */ /* 0x000fe200078e00ff */
[----:B------:R-:W-:-:S02]  /*1b90*/  ISETP.GT.U32.AND P6, PT, R3, R32, PT ;  /* 0x000000200300720c */ /* 0x000fc40003fc4070 */
[----:B------:R-:W-:Y:S01]  /*1ba0*/  ISETP.GE.AND P0, PT, R35, RZ, PT ;  /* 0x000000ff2300720c */ /* 0x000fe20003f06270 */
[----:B------:R-:W-:Y:S02]  /*1bb0*/  IMAD.MOV R33, RZ, RZ, -R33 ;  /* 0x000000ffff217224 */ /* 0x000fe400078e0a21 */
[----:B------:R-:W-:Y:S02]  /*1bc0*/  VIADD R35, R4, 0x88 ;  /* 0x0000008804237836 */ /* 0x000fe40000000000 */
[----:B------:R-:W-:Y:S02]  /*1bd0*/  IMAD R34, R3, R33, R36 ;  /* 0x0000002103227224 */ /* 0x000fe400078e0224 */
[--C-:B------:R-:W-:Y:S01]  /*1be0*/  @!P5 IMAD.IADD R29, R29, 0x1, -R3.reuse ;  /* 0x000000011d1dd824 */ /* 0x100fe200078e0a03 */
[----:B------:R-:W-:Y:S01]  /*1bf0*/  IABS R36, R35 ;  /* 0x0000002300247213 */ /* 0x000fe20000000000 */
[--C-:B------:R-:W-:Y:S01]  /*1c00*/  @!P3 IMAD.IADD R31, R31, 0x1, -R3.reuse ;  /* 0x000000011f1fb824 */ /* 0x100fe200078e0a03 */
[----:B------:R-:W-:Y:S01]  /*1c10*/  ISETP.GE.AND P5, PT, R37, RZ, PT ;  /* 0x000000ff2500720c */ /* 0x000fe20003fa6270 */
[----:B------:R-:W-:Y:S01]  /*1c20*/  @!P6 IMAD.IADD R32, R32, 0x1, -R3 ;  /* 0x000000012020e824 */ /* 0x000fe200078e0a03 */
[----:B------:R-:W-:Y:S01]  /*1c30*/  ISETP.GE.AND P6, PT, R35, RZ, PT ;  /* 0x000000ff2300720c */ /* 0x000fe20003fc6270 */
[----:B------:R-:W-:Y:S01]  /*1c40*/  @!P4 IMAD.MOV R29, RZ, RZ, -R29 ;  /* 0x000000ffff1dc224 */ /* 0x000fe200078e0a1d */
[C---:B------:R-:W-:Y:S01]  /*1c50*/  ISETP.GT.U32.AND P4, PT, R3.reuse, R34, PT ;  /* 0x000000220300720c */ /* 0x040fe20003f84070 */
[----:B------:R-:W-:Y:S01]  /*1c60*/  @!P1 IMAD.MOV R31, RZ, RZ, -R31 ;  /* 0x000000ffff1f9224 */ /* 0x000fe200078e0a1f */
[----:B------:R-:W-:Y:S01]  /*1c70*/  ISETP.GT.U32.AND P1, PT, R3, R32, PT ;  /* 0x000000200300720c */ /* 0x000fe20003f24070 */
[----:B------:R-:W-:-:S04]  /*1c80*/  IMAD.HI.U32 R35, R5, R36, RZ ;  /* 0x0000002405237227 */ /* 0x000fc800078e00ff */
[----:B------:R-:W-:Y:S02]  /*1c90*/  VIADD R39, R4, 0x8c ;  /* 0x0000008c04277836 */ /* 0x000fe40000000000 */
[----:B------:R-:W-:Y:S02]  /*1ca0*/  IMAD.MOV R35, RZ, RZ, -R35 ;  /* 0x000000ffff237224 */ /* 0x000fe400078e0a23 */
[----:B------:R-:W-:Y:S01]  /*1cb0*/  @!P2 IMAD.MOV R30, RZ, RZ, -R30 ;  /* 0x000000ffff1ea224 */ /* 0x000fe200078e0a1e */
[----:B------:R-:W-:Y:S01]  /*1cc0*/  IABS R38, R39 ;  /* 0x0000002700267213 */ /* 0x000fe20000000000 */
[----:B------:R-:W-:Y:S01]  /*1cd0*/  IMAD R35, R3, R35, R36 ;  /* 0x0000002303237224 */ /* 0x000fe200078e0224 */
[----:B------:R-:W-:Y:S01]  /*1ce0*/  ISETP.GE.AND P2, PT, R39, RZ, PT ;  /* 0x000000ff2700720c */ /* 0x000fe20003f46270 */
[--C-:B------:R-:W-:Y:S02]  /*1cf0*/  @!P4 IMAD.IADD R34, R34, 0x1, -R3.reuse ;  /* 0x000000012222c824 */ /* 0x100fe400078e0a03 */
[----:B------:R-:W-:Y:S01]  /*1d00*/  @!P1 IMAD.IADD R32, R32, 0x1, -R3 ;  /* 0x0000000120209824 */ /* 0x000fe200078e0a03 */
[----:B------:R-:W-:Y:S01]  /*1d10*/  ISETP.GT.U32.AND P1, PT, R3, R35, PT ;  /* 0x000000230300720c */ /* 0x000fe20003f24070 */
[----:B------:R-:W-:Y:S01]  /*1d20*/  IMAD.HI.U32 R33, R5, R38, RZ ;  /* 0x0000002605217227 */ /* 0x000fe200078e00ff */
[----:B------:R-:W-:-:S03]  /*1d30*/  ISETP.GT.U32.AND P4, PT, R3, R34, PT ;  /* 0x000000220300720c */ /* 0x000fc60003f84070 */
[----:B------:R-:W-:Y:S02]  /*1d40*/  IMAD.MOV R33, RZ, RZ, -R33 ;  /* 0x000000ffff217224 */ /* 0x000fe400078e0a21 */
[C---:B------:R-:W-:Y:S02]  /*1d50*/  VIADD R39, R4.reuse, 0x80 ;  /* 0x0000008004277836 */ /* 0x040fe40000000000 */
[----:B------:R-:W-:Y:S02]  /*1d60*/  IMAD R33, R3, R33, R38 ;  /* 0x0000002103217224 */ /* 0x000fe400078e0226 */
[----:B------:R-:W-:Y:S01]  /*1d70*/  VIADD R37, R4, 0x84 ;  /* 0x0000008404257836 */ /* 0x000fe20000000000 */
[----:B------:R-:W-:Y:S01]  /*1d80*/  IABS R42, R39 ;  /* 0x00000027002a7213 */ /* 0x000fe20000000000 */
[--C-:B------:R-:W-:Y:S01]  /*1d90*/  @!P1 IMAD.IADD R35, R35, 0x1, -R3.reuse ;  /* 0x0000000123239824 */ /* 0x100fe200078e0a03 */
[----:B------:R-:W-:Y:S01]  /*1da0*/  ISETP.GT.U32.AND P3, PT, R3, R33, PT ;  /* 0x000000210300720c */ /* 0x000fe20003f64070 */
[----:B------:R-:W-:Y:S01]  /*1db0*/  @!P4 IMAD.IADD R34, R34, 0x1, -R3 ;  /* 0x000000012222c824 */ /* 0x000fe200078e0a03 */
[----:B------:R-:W-:Y:S01]  /*1dc0*/  IABS R40, R37 ;  /* 0x0000002500287213 */ /* 0x000fe20000000000 */
[----:B------:R-:W-:Y:S01]  /*1dd0*/  @!P0 IMAD.MOV R32, RZ, RZ, -R32 ;  /* 0x000000ffff208224 */ /* 0x000fe200078e0a20 */
[----:B------:R-:W-:Y:S01]  /*1de0*/  ISETP.GE.AND P4, PT, R37, RZ, PT ;  /* 0x000000ff2500720c */ /* 0x000fe20003f86270 */
[----:B------:R-:W-:Y:S01]  /*1df0*/  IMAD.HI.U32 R37, R5, R42, RZ ;  /* 0x0000002a05257227 */ /* 0x000fe200078e00ff */
[----:B------:R-:W-:-:S03]  /*1e00*/  ISETP.GT.U32.AND P0, PT, R3, R35, PT ;  /* 0x000000230300720c */ /* 0x000fc60003f04070 */
[----:B------:R-:W-:Y:S02]  /*1e10*/  VIADD R41, R4, 0x7c ;  /* 0x0000007c04297836 */ /* 0x000fe40000000000 */
[----:B------:R-:W-:Y:S02]  /*1e20*/  IMAD.MOV R37, RZ, RZ, -R37 ;  /* 0x000000ffff257224 */ /* 0x000fe400078e0a25 */
[----:B------:R-:W-:Y:S01]  /*1e30*/  @!P3 IMAD.IADD R33, R33, 0x1, -R3 ;  /* 0x000000012121b824 */ /* 0x000fe200078e0a03 */
[----:B------:R-:W-:Y:S01]  /*1e40*/  IABS R44, R41 ;  /* 0x00000029002c7213 */ /* 0x000fe20000000000 */
[----:B------:R-:W-:Y:S01]  /*1e50*/  IMAD R37, R3, R37, R42 ;  /* 0x0000002503257224 */ /* 0x000fe200078e022a */
[----:B------:R-:W-:Y:S01]  /*1e60*/  ISETP.GE.AND P1, PT, R41, RZ, PT ;  /* 0x000000ff2900720c */ /* 0x000fe20003f26270 */
[----:B------:R-:W-:Y:S01]  /*1e70*/  IMAD.HI.U32 R36, R5, R40, RZ ;  /* 0x0000002805247227 */ /* 0x000fe200078e00ff */
[----:B------:R-:W-:-:S03]  /*1e80*/  ISETP.GT.U32.AND P3, PT, R3, R33, PT ;  /* 0x000000210300720c */ /* 0x000fc60003f64070 */
[----:B------:R-:W-:Y:S01]  /*1e90*/  @!P0 IMAD.IADD R35, R35, 0x1, -R3 ;  /* 0x0000000123238824 */ /* 0x000fe200078e0a03 */
[----:B------:R-:W-:Y:S01]  /*1ea0*/  ISETP.GT.U32.AND P0, PT, R3, R37, PT ;  /* 0x000000250300720c */ /* 0x000fe20003f04070 */
[----:B------:R-:W-:-:S04]  /*1eb0*/  IMAD.HI.U32 R38, R5, R44, RZ ;  /* 0x0000002c05267227 */ /* 0x000fc800078e00ff */
[----:B------:R-:W-:Y:S02]  /*1ec0*/  IMAD.MOV R36, RZ, RZ, -R36 ;  /* 0x000000ffff247224 */ /* 0x000fe400078e0a24 */
[----:B------:R-:W-:Y:S02]  /*1ed0*/  IMAD.MOV R38, RZ, RZ, -R38 ;  /* 0x000000ffff267224 */ /* 0x000fe400078e0a26 */
[C---:B------:R-:W-:Y:S02]  /*1ee0*/  IMAD R36, R3.reuse, R36, R40 ;  /* 0x0000002403247224 */ /* 0x040fe400078e0228 */
[----:B------:R-:W-:Y:S02]  /*1ef0*/  IMAD R40, R3, R38, R44 ;  /* 0x0000002603287224 */ /* 0x000fe400078e022c */
[C---:B------:R-:W-:Y:S02]  /*1f00*/  VIADD R38, R4.reuse, 0x78 ;  /* 0x0000007804267836 */ /* 0x040fe40000000000 */
[----:B------:R-:W-:-:S02]  /*1f10*/  VIADD R47, R4, 0x74 ;  /* 0x00000074042f7836 */ /* 0x000fc40000000000 */
[--C-:B------:R-:W-:Y:S01]  /*1f20*/  @!P3 IMAD.IADD R33, R33, 0x1, -R3.reuse ;  /* 0x000000012121b824 */ /* 0x100fe200078e0a03 */
[----:B------:R-:W-:Y:S01]  /*1f30*/  IABS R44, R38 ;  /* 0x00000026002c7213 */ /* 0x000fe20000000000 */
[----:B------:R-:W-:Y:S01]  /*1f40*/  @!P0 IMAD.IADD R37, R37, 0x1, -R3 ;  /* 0x0000000125258824 */ /* 0x000fe200078e0a03 */
[----:B------:R-:W-:Y:S01]  /*1f50*/  IABS R46, R47 ;  /* 0x0000002f002e7213 */ /* 0x000fe20000000000 */
[----:B------:R-:W-:Y:S01]  /*1f60*/  @!P5 IMAD.MOV R34, RZ, RZ, -R34 ;  /* 0x000000ffff22d224 */ /* 0x000fe200078e0a22 */
[----:B------:R-:W-:Y:S01]  /*1f70*/  ISETP.GT.U32.AND P5, PT, R3, R36, PT ;  /* 0x000000240300720c */ /* 0x000fe20003fa4070 */
[----:B------:R-:W-:Y:S01]  /*1f80*/  @!P2 IMAD.MOV R33, RZ, RZ, -R33 ;  /* 0x000000ffff21a224 */ /* 0x000fe200078e0a21 */
[----:B------:R-:W-:Y:S01]  /*1f90*/  ISETP.GE.AND P2, PT, R38, RZ, PT ;  /* 0x000000ff2600720c */ /* 0x000fe20003f46270 */
[----:B------:R-:W-:Y:S01]  /*1fa0*/  IMAD.HI.U32 R38, R5, R44, RZ ;  /* 0x0000002c05267227 */ /* 0x000fe200078e00ff */
[----:B------:R-:W-:Y:S02]  /*1fb0*/  ISETP.GT.U32.AND P0, PT, R3, R37, PT ;  /* 0x000000250300720c */ /* 0x000fe40003f04070 */
[----:B------:R-:W-:Y:S01]  /*1fc0*/  ISETP.GE.AND P3, PT, R39, RZ, PT ;  /* 0x000000ff2700720c */ /* 0x000fe20003f66270 */
[----:B------:R-:W-:-:S04]  /*1fd0*/  IMAD.HI.U32 R39, R5, R46, RZ ;  /* 0x0000002e05277227 */ /* 0x000fc800078e00ff */
[----:B------:R-:W-:Y:S02]  /*1fe0*/  IMAD.MOV R38, RZ, RZ, -R38 ;  /* 0x000000ffff267224 */ /* 0x000fe400078e0a26 */
[----:B------:R-:W-:Y:S01]  /*1ff0*/  IMAD.MOV R45, RZ, RZ, -R39 ;  /* 0x000000ffff2d7224 */ /* 0x000fe200078e0a27 */
[----:B------:R-:W-:Y:S01]  /*2000*/  @!P5 IADD3 R36, PT, PT, R36, -R3, RZ ;  /* 0x800000032424d210 */ /* 0x000fe20007ffe0ff */
[C---:B------:R-:W-:Y:S02]  /*2010*/  IMAD R39, R3.reuse, R38, R44 ;  /* 0x0000002603277224 */ /* 0x040fe400078e022c */
[----:B------:R-:W-:Y:S01]  /*2020*/  @!P6 IMAD.MOV R35, RZ, RZ, -R35 ;  /* 0x000000ffff23e224 */ /* 0x000fe200078e0a23 */
[----:B------:R-:W-:Y:S01]  /*2030*/  ISETP.GT.U32.AND P6, PT, R3, R40, PT ;  /* 0x000000280300720c */ /* 0x000fe20003fc4070 */
[----:B------:R-:W-:Y:S01]  /*2040*/  @!P0 IMAD.IADD R37, R37, 0x1, -R3 ;  /* 0x0000000125258824 */ /* 0x000fe200078e0a03 */
[C---:B------:R-:W-:Y:S01]  /*2050*/  ISETP.GT.U32.AND P5, PT, R3.reuse, R36, PT ;  /* 0x000000240300720c */ /* 0x040fe20003fa4070 */
[----:B------:R-:W-:Y:S01]  /*2060*/  VIADD R49, R4, 0x70 ;  /* 0x0000007004317836 */ /* 0x000fe20000000000 */
[C---:B------:R-:W-:Y:S01]  /*2070*/  ISETP.GT.U32.AND P0, PT, R3.reuse, R39, PT ;  /* 0x000000270300720c */ /* 0x040fe20003f04070 */
[----:B------:R-:W-:-:S02]  /*2080*/  IMAD R38, R3, R45, R46 ;  /* 0x0000002d03267224 */ /* 0x000fc400078e022e */
[C---:B------:R-:W-:Y:S01]  /*2090*/  VIADD R53, R4.reuse, 0x68 ;  /* 0x0000006804357836 */ /* 0x040fe20000000000 */
[----:B------:R-:W-:Y:S01]  /*20a0*/  IABS R48, R49 ;  /* 0x0000003100307213 */ /* 0x000fe20000000000 */
[C---:B------:R-:W-:Y:S02]  /*20b0*/  VIADD R51, R4.reuse, 0x6c ;  /* 0x0000006c04337836 */ /* 0x040fe40000000000 */
[----:B------:R-:W-:Y:S01]  /*20c0*/  VIADD R55, R4, 0x64 ;  /* 0x0000006404377836 */ /* 0x000fe20000000000 */
[----:B------:R-:W-:Y:S01]  /*20d0*/  IABS R46, R53 ;  /* 0x00000035002e7213 */ /* 0x000fe20000000000 */
[--C-:B------:R-:W-:Y:S01]  /*20e0*/  @!P6 IMAD.IADD R40, R40, 0x1, -R3.reuse ;  /* 0x000000012828e824 */ /* 0x100fe200078e0a03 */
[----:B------:R-:W-:Y:S01]  /*20f0*/  ISETP.GT.U32.AND P6, PT, R3, R38, PT ;  /* 0x000000260300720c */ /* 0x000fe20003fc4070 */
[--C-:B------:R-:W-:Y:S01]  /*2100*/  @!P5 IMAD.IADD R36, R36, 0x1, -R3.reuse ;  /* 0x000000012424d824 */ /* 0x100fe200078e0a03 */
[----:B------:R-:W-:Y:S01]  /*2110*/  IABS R50, R51 ;  /* 0x0000003300327213 */ /* 0x000fe20000000000 */
[----:B------:R-:W-:Y:S01]  /*2120*/  @!P0 IMAD.IADD R39, R39, 0x1, -R3 ;  /* 0x0000000127278824 */ /* 0x000fe200078e0a03 */
[----:B------:R-:W-:Y:S01]  /*2130*/  ISETP.GT.U32.AND P0, PT, R3, R40, PT ;  /* 0x000000280300720c */ /* 0x000fe20003f04070 */
[----:B------:R-:W-:Y:S01]  /*2140*/  IMAD.HI.U32 R41, R5, R48, RZ ;  /* 0x0000003005297227 */ /* 0x000fe200078e00ff */
[----:B------:R-:W-:-:S03]  /*2150*/  ISETP.GE.AND P5, PT, R47, RZ, PT ;  /* 0x000000ff2f00720c */ /* 0x000fc60003fa6270 */
[----:B------:R-:W-:Y:S01]  /*2160*/  @!P4 IMAD.MOV R36, RZ, RZ, -R36 ;  /* 0x000000ffff24c224 */ /* 0x000fe200078e0a24 */
[----:B------:R-:W-:Y:S01]  /*2170*/  ISETP.GT.U32.AND P4, PT, R3, R39, PT ;  /* 0x000000270300720c */ /* 0x000fe20003f84070 */
[----:B------:R-:W-:Y:S02]  /*2180*/  IMAD.MOV R41, RZ, RZ, -R41 ;  /* 0x000000ffff297224 */ /* 0x000fe400078e0a29 */
[----:B------:R-:W-:-:S04]  /*2190*/  IMAD.HI.U32 R44, R5, R46, RZ ;  /* 0x0000002e052c7227 */ /* 0x000fc800078e00ff */
[----:B------:R-:W-:-:S04]  /*21a0*/  IMAD.HI.U32 R42, R5, R50, RZ ;  /* 0x00000032052a7227 */ /* 0x000fc800078e00ff */
[C---:B------:R-:W-:Y:S01]  /*21b0*/  IMAD R41, R3.reuse, R41, R48 ;  /* 0x0000002903297224 */ /* 0x040fe200078e0230 */
[----:B------:R-:W-:Y:S01]  /*21c0*/  IABS R48, R55 ;  /* 0x0000003700307213 */ /* 0x000fe20000000000 */
[----:B------:R-:W-:Y:S02]  /*21d0*/  IMAD.MOV R44, RZ, RZ, -R44 ;  /* 0x000000ffff2c7224 */ /* 0x000fe400078e0a2c */
[----:B------:R-:W-:Y:S02]  /*21e0*/  @!P6 IMAD.IADD R38, R38, 0x1, -R3 ;  /* 0x000000012626e824 */ /* 0x000fe400078e0a03 */
[----:B------:R-:W-:Y:S02]  /*21f0*/  IMAD.MOV R42, RZ, RZ, -R42 ;  /* 0x000000ffff2a7224 */ /* 0x000fe400078e0a2a */
[----:B------:R-:W-:Y:S01]  /*2200*/  @!P3 IMAD.MOV R37, RZ, RZ, -R37 ;  /* 0x000000ffff25b224 */ /* 0x000fe200078e0a25 */
[C---:B------:R-:W-:Y:S01]  /*2210*/  ISETP.GT.U32.AND P3, PT, R3.reuse, R41, PT ;  /* 0x000000290300720c */ /* 0x040fe20003f64070 */
[C---:B------:R-:W-:Y:S01]  /*2220*/  IMAD R44, R3.reuse, R44, R46 ;  /* 0x0000002c032c7224 */ /* 0x040fe200078e022e */
[----:B------:R-:W-:Y:S01]  /*2230*/  ISETP.GT.U32.AND P6, PT, R3, R38, PT ;  /* 0x000000260300720c */ /* 0x000fe20003fc4070 */
[----:B------:R-:W-:-:S04]  /*2240*/  IMAD.HI.U32 R45, R5, R48, RZ ;  /* 0x00000030052d7227 */ /* 0x000fc800078e00ff */
[----:B------:R-:W-:Y:S02]  /*2250*/  IMAD R42, R3, R42, R50 ;  /* 0x0000002a032a7224 */ /* 0x000fe400078e0232 */
[C---:B------:R-:W-:Y:S02]  /*2260*/  VIADD R57, R4.reuse, 0x60 ;  /* 0x0000006004397836 */ /* 0x040fe40000000000 */
[----:B------:R-:W-:Y:S01]  /*2270*/  @!P4 IMAD.IADD R39, R39, 0x1, -R3 ;  /* 0x000000012727c824 */ /* 0x000fe200078e0a03 */
[C---:B------:R-:W-:Y:S01]  /*2280*/  ISETP.GT.U32.AND P4, PT, R3.reuse, R44, PT ;  /* 0x0000002c0300720c */ /* 0x040fe20003f84070 */
[----:B------:R-:W-:Y:S01]  /*2290*/  VIADD R58, R4, 0x5c ;  /* 0x0000005c043a7836 */ /* 0x000fe20000000000 */
[----:B------:R-:W-:Y:S01]  /*22a0*/  IABS R50, R57 ;  /* 0x0000003900327213 */ /* 0x000fe20000000000 */
[----:B------:R-:W-:Y:S02]  /*22b0*/  IMAD.MOV R45, RZ, RZ, -R45 ;  /* 0x000000ffff2d7224 */ /* 0x000fe400078e0a2d */
[----:B------:R-:W-:Y:S01]  /*22c0*/  @!P0 IMAD.IADD R40, R40, 0x1, -R3 ;  /* 0x0000000128288824 */ /* 0x000fe200078e0a03 */
[C---:B------:R-:W-:Y:S01]  /*22d0*/  ISETP.GT.U32.AND P0, PT, R3.reuse, R42, PT ;  /* 0x0000002a0300720c */ /* 0x040fe20003f04070 */
[----:B------:R-:W-:Y:S01]  /*22e0*/  IMAD R46, R3, R45, R48 ;  /* 0x0000002d032e7224 */ /* 0x000fe200078e0230 */
[----:B------:R-:W-:Y:S01]  /*22f0*/  IABS R52, R58 ;  /* 0x0000003a00347213 */ /* 0x000fe20000000000 */
[----:B------:R-:W-:-:S04]  /*2300*/  IMAD.HI.U32 R45, R5, R50, RZ ;  /* 0x00000032052d7227 */ /* 0x000fc800078e00ff */
[----:B------:R-:W-:Y:S01]  /*2310*/  @!P3 IMAD.IADD R41, R41, 0x1, -R3 ;  /* 0x000000012929b824 */ /* 0x000fe200078e0a03 */
[----:B------:R-:W-:Y:S01]  /*2320*/  ISETP.GT.U32.AND P3, PT, R3, R46, PT ;  /* 0x0000002e0300720c */ /* 0x000fe20003f64070 */
[----:B------:R-:W-:-:S04]  /*2330*/  IMAD.HI.U32 R47, R5, R52, RZ ;  /* 0x00000034052f7227 */ /* 0x000fc800078e00ff */
[----:B------:R-:W-:Y:S01]  /*2340*/  @!P6 IMAD.IADD R38, R38, 0x1, -R3 ;  /* 0x000000012626e824 */ /* 0x000fe200078e0a03 */
[----:B------:R-:W-:Y:S01]  /*2350*/  ISETP.GE.AND P6, PT, R49, RZ, PT ;  /* 0x000000ff3100720c */ /* 0x000fe20003fc6270 */
[----:B------:R-:W-:Y:S02]  /*2360*/  IMAD.MOV R45, RZ, RZ, -R45 ;  /* 0x000000ffff2d7224 */ /* 0x000fe400078e0a2d */
[----:B------:R-:W-:Y:S01]  /*2370*/  @!P4 IMAD.IADD R44, R44, 0x1, -R3 ;  /* 0x000000012c2cc824 */ /* 0x000fe200078e0a03 */
[----:B------:R-:W-:Y:S01]  /*2380*/  ISETP.GT.U32.AND P4, PT, R3, R41, PT ;  /* 0x000000290300720c */ /* 0x000fe20003f84070 */
[----:B------:R-:W-:Y:S02]  /*2390*/  IMAD.MOV R47, RZ, RZ, -R47 ;  /* 0x000000ffff2f7224 */ /* 0x000fe400078e0a2f */
[----:B------:R-:W-:Y:S02]  /*23a0*/  VIADD R49, R4, 0x58 ;  /* 0x0000005804317836 */ /* 0x000fe40000000000 */
[----:B------:R-:W-:Y:S01]  /*23b0*/  @!P0 IMAD.IADD R42, R42, 0x1, -R3 ;  /* 0x000000012a2a8824 */ /* 0x000fe200078e0a03 */
[----:B------:R-:W-:Y:S01]  /*23c0*/  ISETP.GE.AND P0, PT, R51, RZ, PT ;  /* 0x000000ff3300720c */ /* 0x000fe20003f06270 */
[----:B------:R-:W-:-:S02]  /*23d0*/  IMAD R48, R3, R45, R50 ;  /* 0x0000002d03307224 */ /* 0x000fc400078e0232 */
[C---:B------:R-:W-:Y:S01]  /*23e0*/  IMAD R50, R3.reuse, R47, R52 ;  /* 0x0000002f03327224 */ /* 0x040fe200078e0234 */
[----:B------:R-:W-:Y:S01]  /*23f0*/  IABS R52, R49 ;  /* 0x0000003100347213 */ /* 0x000fe20000000000 */
[----:B------:R-:W-:Y:S02]  /*2400*/  VIADD R51, R4, 0x54 ;  /* 0x0000005404337836 */ /* 0x000fe40000000000 */
[----:B------:R-:W-:Y:S01]  /*2410*/  @!P3 IMAD.IADD R46, R46, 0x1, -R3 ;  /* 0x000000012e2eb824 */ /* 0x000fe200078e0a03 */
[----:B------:R-:W-:Y:S01]  /*2420*/  ISETP.GT.U32.AND P3, PT, R3, R44, PT ;  /* 0x0000002c0300720c */ /* 0x000fe20003f64070 */
[----:B------:R-:W-:Y:S01]  /*2430*/  IMAD.HI.U32 R45, R5, R52, RZ ;  /* 0x00000034052d7227 */ /* 0x000fe200078e00ff */
[----:B------:R-:W-:-:S03]  /*2440*/  IABS R54, R51 ;  /* 0x0000003300367213 */ /* 0x000fc60000000000 */
[----:B------:R-:W-:Y:S01]  /*2450*/  @!P4 IMAD.IADD R41, R41, 0x1, -R3 ;  /* 0x000000012929c824 */ /* 0x000fe200078e0a03 */
[----:B------:R-:W-:Y:S01]  /*2460*/  ISETP.GE.AND P4, PT, R53, RZ, PT ;  /* 0x000000ff3500720c */ /* 0x000fe20003f86270 */
[----:B------:R-:W-:Y:S02]  /*2470*/  IMAD.MOV R47, RZ, RZ, -R45 ;  /* 0x000000ffff2f7224 */ /* 0x000fe400078e0a2d */
[----:B------:R-:W-:Y:S01]  /*2480*/  @!P1 IMAD.MOV R40, RZ, RZ, -R40 ;  /* 0x000000ffff289224 */ /* 0x000fe200078e0a28 */
[----:B------:R-:W-:Y:S01]  /*2490*/  ISETP.GT.U32.AND P1, PT, R3, R42, PT ;  /* 0x0000002a0300720c */ /* 0x000fe20003f24070 */
[----:B------:R-:W-:-:S04]  /*24a0*/  IMAD.HI.U32 R45, R5, R54, RZ ;  /* 0x00000036052d7227 */ /* 0x000fc800078e00ff */
[----:B------:R-:W-:Y:S01]  /*24b0*/  @!P5 IMAD.MOV R38, RZ, RZ, -R38 ;  /* 0x000000ffff26d224 */ /* 0x000fe200078e0a26 */
[C---:B------:R-:W-:Y:S01]  /*24c0*/  ISETP.GT.U32.AND P5, PT, R3.reuse, R48, PT ;  /* 0x000000300300720c */ /* 0x040fe20003fa4070 */
[----:B------:R-:W-:Y:S02]  /*24d0*/  IMAD R52, R3, R47, R52 ;  /* 0x0000002f03347224 */ /* 0x000fe400078e0234 */
[----:B------:R-:W-:Y:S02]  /*24e0*/  IMAD.MOV R45, RZ, RZ, -R45 ;  /* 0x000000ffff2d7224 */ /* 0x000fe400078e0a2d */
[----:B------:R-:W-:Y:S01]  /*24f0*/  @!P3 IMAD.IADD R44, R44, 0x1, -R3 ;  /* 0x000000012c2cb824 */ /* 0x000fe200078e0a03 */
[----:B------:R-:W-:Y:S01]  /*2500*/  ISETP.GE.AND P3, PT, R55, RZ, PT ;  /* 0x000000ff3700720c */ /* 0x000fe20003f66270 */
[----:B------:R-:W-:Y:S01]  /*2510*/  @!P6 IMAD.MOV R41, RZ, RZ, -R41 ;  /* 0x000000ffff29e224 */ /* 0x000fe200078e0a29 */
[C---:B------:R-:W-:Y:S01]  /*2520*/  ISETP.GT.U32.AND P6, PT, R3.reuse, R52, PT ;  /* 0x000000340300720c */ /* 0x040fe20003fc4070 */
[----:B------:R-:W-:-:S02]  /*2530*/  IMAD R54, R3, R45, R54 ;  /* 0x0000002d03367224 */ /* 0x000fc400078e0236 */
[----:B------:R-:W-:Y:S01]  /*2540*/  @!P2 IMAD.MOV R39, RZ, RZ, -R39 ;  /* 0x000000ffff27a224 */ /* 0x000fe200078e0a27 */
[C---:B------:R-:W-:Y:S01]  /*2550*/  ISETP.GT.U32.AND P2, PT, R3.reuse, R46, PT ;  /* 0x0000002e0300720c */ /* 0x040fe20003f44070 */
[----:B------:R-:W-:Y:S01]  /*2560*/  @!P4 IMAD.MOV R44, RZ, RZ, -R44 ;  /* 0x000000ffff2cc224 */ /* 0x000fe200078e0a2c */
[C---:B------:R-:W-:Y:S01]  /*2570*/  ISETP.GT.U32.AND P4, PT, R3.reuse, R54, PT ;  /* 0x000000360300720c */ /* 0x040fe20003f84070 */
[----:B------:R-:W-:Y:S02]  /*2580*/  VIADD R53, R4, 0x50 ;  /* 0x0000005004357836 */ /* 0x000fe40000000000 */
[--C-:B------:R-:W-:Y:S01]  /*2590*/  @!P1 IMAD.IADD R42, R42, 0x1, -R3.reuse ;  /* 0x000000012a2a9824 */ /* 0x100fe200078e0a03 */
[----:B------:R-:W-:Y:S01]  /*25a0*/  ISETP.GT.U32.AND P1, PT, R3, R50, PT ;  /* 0x000000320300720c */ /* 0x000fe20003f24070 */
[--C-:B------:R-:W-:Y:S01]  /*25b0*/  @!P5 IMAD.IADD R48, R48, 0x1, -R3.reuse ;  /* 0x000000013030d824 */ /* 0x100fe200078e0a03 */
[----:B------:R-:W-:Y:S01]  /*25c0*/  ISETP.GE.AND P5, PT, R58, RZ, PT ;  /* 0x000000ff3a00720c */ /* 0x000fe20003fa6270 */
[----:B------:R-:W-:Y:S01]  /*25d0*/  VIADD R47, R4, 0x4c ;  /* 0x0000004c042f7836 */ /* 0x000fe20000000000 */
[----:B------:R-:W-:Y:S01]  /*25e0*/  IABS R58, R53 ;  /* 0x00000035003a7213 */ /* 0x000fe20000000000 */
[----:B------:R-:W-:-:S02]  /*25f0*/  @!P6 IMAD.IADD R52, R52, 0x1, -R3 ;  /* 0x000000013434e824 */ /* 0x000fc400078e0a03 */
[--C-:B------:R-:W-:Y:S01]  /*2600*/  @!P2 IMAD.IADD R46, R46, 0x1, -R3.reuse ;  /* 0x000000012e2ea824 */ /* 0x100fe200078e0a03 */
[----:B------:R-:W-:Y:S01]  /*2610*/  IABS R60, R47 ;  /* 0x0000002f003c7213 */ /* 0x000fe20000000000 */
[----:B------:R-:W-:Y:S01]  /*2620*/  IMAD.HI.U32 R45, R5, R58, RZ ;  /* 0x0000003a052d7227 */ /* 0x000fe200078e00ff */
[----:B------:R-:W-:Y:S02]  /*2630*/  ISETP.GE.AND P2, PT, R57, RZ, PT ;  /* 0x000000ff3900720c */ /* 0x000fe40003f46270 */
[----:B------:R-:W-:Y:S01]  /*2640*/  ISETP.GE.AND P6, PT, R47, RZ, PT ;  /* 0x000000ff2f00720c */ /* 0x000fe20003fc6270 */
[----:B------:R-:W-:Y:S01]  /*2650*/  @!P4 IMAD.IADD R54, R54, 0x1, -R3 ;  /* 0x000000013636c824 */ /* 0x000fe200078e0a03 */
[C---:B------:R-:W-:Y:S01]  /*2660*/  ISETP.GT.U32.AND P4, PT, R3.reuse, R52, PT ;  /* 0x000000340300720c */ /* 0x040fe20003f84070 */
[----:B------:R-:W-:Y:S02]  /*2670*/  IMAD.MOV R45, RZ, RZ, -R45 ;  /* 0x000000ffff2d7224 */ /* 0x000fe400078e0a2d */
[----:B------:R-:W-:Y:S01]  /*2680*/  @!P1 IMAD.IADD R50, R50, 0x1, -R3 ;  /* 0x0000000132329824 */ /* 0x000fe200078e0a03 */
[----:B------:R-:W-:Y:S01]  /*2690*/  ISETP.GT.U32.AND P1, PT, R3, R48, PT ;  /* 0x000000300300720c */ /* 0x000fe20003f24070 */
[----:B------:R-:W-:Y:S01]  /*26a0*/  @!P3 IMAD.MOV R46, RZ, RZ, -R46 ;  /* 0x000000ffff2eb224 */ /* 0x000fe200078e0a2e */
[----:B------:R-:W-:Y:S01]  /*26b0*/  ISETP.GE.AND P3, PT, R49, RZ, PT ;  /* 0x000000ff3100720c */ /* 0x000fe20003f66270 */
[----:B------:R-:W-:-:S02]  /*26c0*/  IMAD R58, R3, R45, R58 ;  /* 0x0000002d033a7224 */ /* 0x000fc400078e023a */
[----:B------:R-:W-:-:S04]  /*26d0*/  IMAD.HI.U32 R45, R5, R60, RZ ;  /* 0x0000003c052d7227 */ /* 0x000fc800078e00ff */
[----:B------:R-:W-:Y:S02]  /*26e0*/  IMAD.MOV R45, RZ, RZ, -R45 ;  /* 0x000000ffff2d7224 */ /* 0x000fe400078e0a2d */
[--C-:B------:R-:W-:Y:S01]  /*26f0*/  @!P4 IMAD.IADD R52, R52, 0x1, -R3.reuse ;  /* 0x000000013434c824 */ /* 0x100fe200078e0a03 */
[C---:B------:R-:W-:Y:S01]  /*2700*/  ISETP.GT.U32.AND P4, PT, R3.reuse, R58, PT ;  /* 0x0000003a0300720c */ /* 0x040fe20003f84070 */
[C---:B------:R-:W-:Y:S02]  /*2710*/  IMAD R60, R3.reuse, R45, R60 ;  /* 0x0000002d033c7224 */ /* 0x040fe400078e023c */
[----:B------:R-:W-:Y:S01]  /*2720*/  @!P0 IMAD.MOV R42, RZ, RZ, -R42 ;  /* 0x000000ffff2a8224 */ /* 0x000fe200078e0a2a */
[----:B------:R-:W-:Y:S01]  /*2730*/  ISETP.GT.U32.AND P0, PT, R3, R50, PT ;  /* 0x000000320300720c */ /* 0x000fe20003f04070 */
[----:B------:R-:W-:Y:S01]  /*2740*/  @!P1 IMAD.IADD R48, R48, 0x1, -R3 ;  /* 0x0000000130309824 */ /* 0x000fe200078e0a03 */
[----:B------:R-:W-:Y:S01]  /*2750*/  ISETP.GE.AND P1, PT, R51, RZ, PT ;  /* 0x000000ff3300720c */ /* 0x000fe20003f26270 */
[----:B------:R-:W-:Y:S01]  /*2760*/  @!P3 IMAD.MOV R52, RZ, RZ, -R52 ;  /* 0x000000ffff34b224 */ /* 0x000fe200078e0a34 */
[C---:B------:R-:W-:Y:S01]  /*2770*/  ISETP.GT.U32.AND P3, PT, R3.reuse, R60, PT ;  /* 0x0000003c0300720c */ /* 0x040fe20003f64070 */
[----:B------:R-:W-:Y:S01]  /*2780*/  @!P2 IMAD.MOV R48, RZ, RZ, -R48 ;  /* 0x000000ffff30a224 */ /* 0x000fe200078e0a30 */
[----:B------:R-:W-:Y:S01]  /*2790*/  ISETP.GT.U32.AND P2, PT, R3, R54, PT ;  /* 0x000000360300720c */ /* 0x000fe20003f44070 */
[----:B------:R-:W-:-:S02]  /*27a0*/  VIADD R47, R4, 0x48 ;  /* 0x00000048042f7836 */ /* 0x000fc40000000000 */
[C---:B------:R-:W-:Y:S02]  /*27b0*/  VIADD R51, R4.reuse, 0x40 ;  /* 0x0000004004337836 */ /* 0x040fe40000000000 */
[----:B------:R-:W-:Y:S01]  /*27c0*/  VIADD R49, R4, 0x44 ;  /* 0x0000004404317836 */ /* 0x000fe20000000000 */
[----:B------:R-:W-:Y:S01]  /*27d0*/  IABS R62, R47 ;  /* 0x0000002f003e7213 */ /* 0x000fe20000000000 */
[----:B------:R-:W-:Y:S01]  /*27e0*/  @!P4 IMAD.IADD R58, R58, 0x1, -R3 ;  /* 0x000000013a3ac824 */ /* 0x000fe200078e0a03 */
[----:B------:R-:W-:Y:S01]  /*27f0*/  @!P0 IADD3 R50, PT, PT, R50, -R3, RZ ;  /* 0x8000000332328210 */ /* 0x000fe20007ffe0ff */
[C---:B------:R-:W-:Y:S01]  /*2800*/  VIADD R55, R4.reuse, 0x34 ;  /* 0x0000003404377836 */ /* 0x040fe20000000000 */
[----:B------:R-:W-:Y:S01]  /*2810*/  ISETP.GE.AND P0, PT, R53, RZ, PT ;  /* 0x000000ff3500720c */ /* 0x000fe20003f06270 */
[----:B------:R-:W-:Y:S01]  /*2820*/  VIADD R53, R4, 0x3c ;  /* 0x0000003c04357836 */ /* 0x000fe20000000000 */
[----:B------:R-:W-:Y:S01]  /*2830*/  IABS R66, R51 ;  /* 0x0000003300427213 */ /* 0x000fe20000000000 */
[----:B------:R-:W-:Y:S01]  /*2840*/  IMAD.HI.U32 R45, R5, R62, RZ ;  /* 0x0000003e052d7227 */ /* 0x000fe200078e00ff */
[----:B------:R-:W-:-:S02]  /*2850*/  IABS R64, R49 ;  /* 0x0000003100407213 */ /* 0x000fc40000000000 */
[----:B------:R-:W-:Y:S01]  /*2860*/  IABS R68, R53 ;  /* 0x0000003500447213 */ /* 0x000fe20000000000 */
[--C-:B------:R-:W-:Y:S01]  /*2870*/  @!P3 IMAD.IADD R60, R60, 0x1, -R3.reuse ;  /* 0x000000013c3cb824 */ /* 0x100fe200078e0a03 */
[----:B------:R-:W-:Y:S01]  /*2880*/  ISETP.GT.U32.AND P4, PT, R3, R58, PT ;  /* 0x0000003a0300720c */ /* 0x000fe20003f84070 */
[----:B------:R-:W-:Y:S01]  /*2890*/  @!P2 IMAD.IADD R54, R54, 0x1, -R3 ;  /* 0x000000013636a824 */ /* 0x000fe200078e0a03 */
[----:B------:R-:W-:Y:S01]  /*28a0*/  ISETP.GE.AND P2, PT, R49, RZ, PT ;  /* 0x000000ff3100720c */ /* 0x000fe20003f46270 */
[----:B------:R-:W-:Y:S01]  /*28b0*/  IMAD.MOV R49, RZ, RZ, -R45 ;  /* 0x000000ffff317224 */ /* 0x000fe200078e0a2d */
[----:B------:R-:W-:Y:S01]  /*28c0*/  ISETP.GT.U32.AND P3, PT, R3, R60, PT ;  /* 0x0000003c0300720c */ /* 0x000fe20003f64070 */
[----:B------:R-:W-:Y:S01]  /*28d0*/  IMAD.HI.U32 R45, R5, R66, RZ ;  /* 0x00000042052d7227 */ /* 0x000fe200078e00ff */
[----:B------:R-:W-:-:S03]  /*28e0*/  IABS R72, R55 ;  /* 0x0000003700487213 */ /* 0x000fc60000000000 */
[----:B------:R-:W-:Y:S02]  /*28f0*/  IMAD R62, R3, R49, R62 ;  /* 0x00000031033e7224 */ /* 0x000fe400078e023e */
[----:B------:R-:W-:Y:S02]  /*2900*/  IMAD.MOV R49, RZ, RZ, -R45 ;  /* 0x000000ffff317224 */ /* 0x000fe400078e0a2d */
[----:B------:R-:W-:-:S04]  /*2910*/  IMAD.HI.U32 R45, R5, R68, RZ ;  /* 0x00000044052d7227 */ /* 0x000fc800078e00ff */
[C---:B------:R-:W-:Y:S02]  /*2920*/  IMAD R66, R3.reuse, R49, R66 ;  /* 0x0000003103427224 */ /* 0x040fe400078e0242 */
[----:B------:R-:W-:Y:S02]  /*2930*/  IMAD.MOV R45, RZ, RZ, -R45 ;  /* 0x000000ffff2d7224 */ /* 0x000fe400078e0a2d */
[--C-:B------:R-:W-:Y:S01]  /*2940*/  @!P3 IMAD.IADD R60, R60, 0x1, -R3.reuse ;  /* 0x000000013c3cb824 */ /* 0x100fe200078e0a03 */
[C---:B------:R-:W-:Y:S01]  /*2950*/  ISETP.GT.U32.AND P3, PT, R3.reuse, R66, PT ;  /* 0x000000420300720c */ /* 0x040fe20003f64070 */
[C---:B------:R-:W-:Y:S02]  /*2960*/  IMAD R68, R3.reuse, R45, R68 ;  /* 0x0000002d03447224 */ /* 0x040fe400078e0244 */
[----:B------:R-:W-:Y:S02]  /*2970*/  @!P6 IMAD.MOV R60, RZ, RZ, -R60 ;  /* 0x000000ffff3ce224 */ /* 0x000fe400078e0a3c */
[----:B------:R-:W-:Y:S01]  /*2980*/  @!P5 IMAD.MOV R50, RZ, RZ, -R50 ;  /* 0x000000ffff32d224 */ /* 0x000fe200078e0a32 */
[----:B------:R-:W-:Y:S01]  /*2990*/  ISETP.GT.U32.AND P6, PT, R3, R68, PT ;  /* 0x000000440300720c */ /* 0x000fe20003fc4070 */
[----:B------:R-:W-:Y:S01]  /*29a0*/  @!P4 IMAD.IADD R58, R58, 0x1, -R3 ;  /* 0x000000013a3ac824 */ /* 0x000fe200078e0a03 */
[----:B------:R-:W-:Y:S01]  /*29b0*/  ISETP.GE.AND P5, PT, R47, RZ, PT ;  /* 0x000000ff2f00720c */ /* 0x000fe20003fa6270 */
[----:B------:R-:W-:Y:S01]  /*29c0*/  IMAD.HI.U32 R47, R5, R64, RZ ;  /* 0x00000040052f7227 */ /* 0x000fe200078e00ff */
[----:B------:R-:W-:-:S03]  /*29d0*/  ISETP.GT.U32.AND P4, PT, R3, R62, PT ;  /* 0x0000003e0300720c */ /* 0x000fc60003f84070 */
[----:B------:R-:W-:Y:S02]  /*29e0*/  IMAD.MOV R47, RZ, RZ, -R47 ;  /* 0x000000ffff2f7224 */ /* 0x000fe400078e0a2f */
[----:B------:R-:W-:Y:S02]  /*29f0*/  VIADD R57, R4, 0x30 ;  /* 0x0000003004397836 */ /* 0x000fe40000000000 */
[--C-:B------:R-:W-:Y:S02]  /*2a00*/  @!P3 IMAD.IADD R66, R66, 0x1, -R3.reuse ;  /* 0x000000014242b824 */ /* 0x100fe400078e0a03 */
[C---:B------:R-:W-:Y:S01]  /*2a10*/  IMAD R64, R3.reuse, R47, R64 ;  /* 0x0000002f03407224 */ /* 0x040fe200078e0240 */
[----:B------:R-:W-:Y:S01]  /*2a20*/  IABS R74, R57 ;  /* 0x00000039004a7213 */ /* 0x000fe20000000000 */
[----:B------:R-:W-:Y:S01]  /*2a30*/  @!P6 IMAD.IADD R68, R68, 0x1, -R3 ;  /* 0x000000014444e824 */ /* 0x000fe200078e0a03 */
[----:B------:R-:W-:Y:S01]  /*2a40*/  ISETP.GT.U32.AND P3, PT, R3, R66, PT ;  /* 0x000000420300720c */ /* 0x000fe20003f64070 */
[----:B------:R-:W-:-:S03]  /*2a50*/  IMAD.HI.U32 R47, R5, R72, RZ ;  /* 0x00000048052f7227 */ /* 0x000fc600078e00ff */
[C---:B------:R-:W-:Y:S01]  /*2a60*/  ISETP.GT.U32.AND P6, PT, R3.reuse, R68, PT ;  /* 0x000000440300720c */ /* 0x040fe20003fc4070 */
[----:B------:R-:W-:Y:S01]  /*2a70*/  @!P0 IMAD.MOV R58, RZ, RZ, -R58 ;  /* 0x000000ffff3a8224 */ /* 0x000fe200078e0a3a */
[----:B------:R-:W-:Y:S01]  /*2a80*/  ISETP.GT.U32.AND P0, PT, R3, R64, PT ;  /* 0x000000400300720c */ /* 0x000fe20003f04070 */
[----:B------:R-:W-:-:S04]  /*2a90*/  IMAD.HI.U32 R49, R5, R74, RZ ;  /* 0x0000004a05317227 */ /* 0x000fc800078e00ff */
[----:B------:R-:W-:Y:S02]  /*2aa0*/  IMAD.MOV R47, RZ, RZ, -R47 ;  /* 0x000000ffff2f7224 */ /* 0x000fe400078e0a2f */
[----:B------:R-:W-:Y:S02]  /*2ab0*/  @!P4 IMAD.IADD R62, R62, 0x1, -R3 ;  /* 0x000000013e3ec824 */ /* 0x000fe400078e0a03 */
[----:B------:R-:W-:Y:S02]  /*2ac0*/  IMAD.MOV R49, RZ, RZ, -R49 ;  /* 0x000000ffff317224 */ /* 0x000fe400078e0a31 */
[C---:B------:R-:W-:Y:S01]  /*2ad0*/  IMAD R72, R3.reuse, R47, R72 ;  /* 0x0000002f03487224 */ /* 0x040fe200078e0248 */
[----:B------:R-:W-:Y:S01]  /*2ae0*/  ISETP.GT.U32.AND P4, PT, R3, R62, PT ;  /* 0x0000003e0300720c */ /* 0x000fe20003f84070 */
[----:B------:R-:W-:Y:S01]  /*2af0*/  @!P1 IMAD.MOV R54, RZ, RZ, -R54 ;  /* 0x000000ffff369224 */ /* 0x000fe200078e0a36 */
[----:B------:R-:W-:Y:S01]  /*2b00*/  ISETP.GE.AND P1, PT, R51, RZ, PT ;  /* 0x000000ff3300720c */ /* 0x000fe20003f26270 */
[----:B------:R-:W-:-:S02]  /*2b10*/  VIADD R51, R4, 0x38 ;  /* 0x0000003804337836 */ /* 0x000fc40000000000 */
[C---:B------:R-:W-:Y:S02]  /*2b20*/  IMAD R74, R3.reuse, R49, R74 ;  /* 0x00000031034a7224 */ /* 0x040fe400078e024a */
[--C-:B------:R-:W-:Y:S01]  /*2b30*/  @!P3 IMAD.IADD R66, R66, 0x1, -R3.reuse ;  /* 0x000000014242b824 */ /* 0x100fe200078e0a03 */
[C---:B------:R-:W-:Y:S01]  /*2b40*/  ISETP.GT.U32.AND P3, PT, R3.reuse, R72, PT ;  /* 0x000000480300720c */ /* 0x040fe20003f64070 */
[--C-:B------:R-:W-:Y:S01]  /*2b50*/  @!P0 IMAD.IADD R64, R64, 0x1, -R3.reuse ;  /* 0x0000000140408824 */ /* 0x100fe200078e0a03 */
[----:B------:R-:W-:Y:S01]  /*2b60*/  IABS R70, R51 ;  /* 0x0000003300467213 */ /* 0x000fe20000000000 */
[----:B------:R-:W-:Y:S01]  /*2b70*/  @!P6 IMAD.IADD R68, R68, 0x1, -R3 ;  /* 0x000000014444e824 */ /* 0x000fe200078e0a03 */
[C---:B------:R-:W-:Y:S01]  /*2b80*/  ISETP.GT.U32.AND P6, PT, R3.reuse, R74, PT ;  /* 0x0000004a0300720c */ /* 0x040fe20003fc4070 */
[----:B------:R-:W-:Y:S01]  /*2b90*/  VIADD R59, R4, 0x28 ;  /* 0x00000028043b7836 */ /* 0x000fe20000000000 */
[----:B------:R-:W-:Y:S01]  /*2ba0*/  ISETP.GT.U32.AND P0, PT, R3, R64, PT ;  /* 0x000000400300720c */ /* 0x000fe20003f04070 */
[----:B------:R-:W-:-:S03]  /*2bb0*/  IMAD.HI.U32 R45, R5, R70, RZ ;  /* 0x00000046052d7227 */ /* 0x000fc600078e00ff */
[----:B------:R-:W-:Y:S01]  /*2bc0*/  IABS R78, R59 ;  /* 0x0000003b004e7213 */ /* 0x000fe20000000000 */
[----:B------:R-:W-:Y:S01]  /*2bd0*/  @!P4 IMAD.IADD R62, R62, 0x1, -R3 ;  /* 0x000000013e3ec824 */ /* 0x000fe200078e0a03 */
[----:B------:R-:W-:Y:S01]  /*2be0*/  ISETP.GE.AND P4, PT, R53, RZ, PT ;  /* 0x000000ff3500720c */ /* 0x000fe20003f86270 */
[----:B------:R-:W-:Y:S02]  /*2bf0*/  IMAD.MOV R45, RZ, RZ, -R45 ;  /* 0x000000ffff2d7224 */ /* 0x000fe400078e0a2d */
[----:B------:R-:W-:Y:S02]  /*2c00*/  @!P3 IMAD.IADD R72, R72, 0x1, -R3 ;  /* 0x000000014848b824 */ /* 0x000fe400078e0a03 */
[----:B------:R-:W-:Y:S01]  /*2c10*/  VIADD R53, R4, 0x2c ;  /* 0x0000002c04357836 */ /* 0x000fe20000000000 */
[----:B------:R-:W-:Y:S01]  /*2c20*/  @!P6 IADD3 R74, PT, PT, R74, -R3, RZ ;  /* 0x800000034a4ae210 */ /* 0x000fe20007ffe0ff */
[C---:B------:R-:W-:Y:S01]  /*2c30*/  IMAD R70, R3.reuse, R45, R70 ;  /* 0x0000002d03467224 */ /* 0x040fe200078e0246 */
[----:B------:R-:W-:Y:S01]  /*2c40*/  ISETP.GT.U32.AND P6, PT, R3, R72, PT ;  /* 0x000000480300720c */ /* 0x000fe20003fc4070 */
[----:B------:R-:W-:Y:S01]  /*2c50*/  IMAD.HI.U32 R47, R5, R78, RZ ;  /* 0x0000004e052f7227 */ /* 0x000fe200078e00ff */
[----:B------:R-:W-:-:S03]  /*2c60*/  IABS R76, R53 ;  /* 0x00000035004c7213 */ /* 0x000fc60000000000 */
[----:B------:R-:W-:Y:S01]  /*2c70*/  @!P0 IMAD.IADD R64, R64, 0x1, -R3 ;  /* 0x0000000140408824 */ /* 0x000fe200078e0a03 */
[----:B------:R-:W-:Y:S01]  /*2c80*/  ISETP.GT.U32.AND P0, PT, R3, R70, PT ;  /* 0x000000460300720c */ /* 0x000fe20003f04070 */
[----:B------:R-:W-:Y:S02]  /*2c90*/  IMAD.MOV R47, RZ, RZ, -R47 ;  /* 0x000000ffff2f7224 */ /* 0x000fe400078e0a2f */
[----:B------:R-:W-:Y:S02]  /*2ca0*/  VIADD R63, R4, 0x20 ;  /* 0x00000020043f7836 */ /* 0x000fe40000000000 */
[----:B------:R-:W-:-:S03]  /*2cb0*/  IMAD.HI.U32 R45, R5, R76, RZ ;  /* 0x0000004c052d7227 */ /* 0x000fc600078e00ff */
[----:B------:R-:W-:Y:S01]  /*2cc0*/  IABS R82, R63 ;  /* 0x0000003f00527213 */ /* 0x000fe20000000000 */
[C---:B------:R-:W-:Y:S02]  /*2cd0*/  IMAD R78, R3.reuse, R47, R78 ;  /* 0x0000002f034e7224 */ /* 0x040fe400078e024e */
[----:B------:R-:W-:Y:S02]  /*2ce0*/  IMAD.MOV R45, RZ, RZ, -R45 ;  /* 0x000000ffff2d7224 */ /* 0x000fe400078e0a2d */
[----:B------:R-:W-:Y:S02]  /*2cf0*/  VIADD R61, R4, 0x24 ;  /* 0x00000024043d7836 */ /* 0x000fe40000000000 */
[----:B------:R-:W-:Y:S01]  /*2d00*/  @!P6 IMAD.IADD R72, R72, 0x1, -R3 ;  /* 0x000000014848e824 */ /* 0x000fe200078e0a03 */
[C---:B------:R-:W-:Y:S01]  /*2d10*/  ISETP.GT.U32.AND P6, PT, R3.reuse, R78, PT ;  /* 0x0000004e0300720c */ /* 0x040fe20003fc4070 */
[----:B------:R-:W-:Y:S01]  /*2d20*/  IMAD R76, R3, R45, R76 ;  /* 0x0000002d034c7224 */ /* 0x000fe200078e024c */
[----:B------:R-:W-:Y:S01]  /*2d30*/  IABS R80, R61 ;  /* 0x0000003d00507213 */ /* 0x000fe20000000000 */
[----:B------:R-:W-:-:S04]  /*2d40*/  IMAD.HI.U32 R45, R5, R82, RZ ;  /* 0x00000052052d7227 */ /* 0x000fc800078e00ff */
[----:B------:R-:W-:Y:S01]  /*2d50*/  @!P0 IMAD.IADD R70, R70, 0x1, -R3 ;  /* 0x0000000146468824 */ /* 0x000fe200078e0a03 */
[----:B------:R-:W-:Y:S01]  /*2d60*/  ISETP.GE.AND P0, PT, R51, RZ, PT ;  /* 0x000000ff3300720c */ /* 0x000fe20003f06270 */
[----:B------:R-:W-:Y:S02]  /*2d70*/  VIADD R65, R4, 0x1c ;  /* 0x0000001c04417836 */ /* 0x000fe40000000000 */
[----:B------:R-:W-:Y:S01]  /*2d80*/  IMAD.MOV R47, RZ, RZ, -R45 ;  /* 0x000000ffff2f7224 */ /* 0x000fe200078e0a2d */
[C---:B------:R-:W-:Y:S01]  /*2d90*/  ISETP.GT.U32.AND P3, PT, R3.reuse, R70, PT ;  /* 0x000000460300720c */ /* 0x040fe20003f64070 */
[----:B------:R-:W-:Y:S01]  /*2da0*/  @!P5 IMAD.MOV R62, RZ, RZ, -R62 ;  /* 0x000000ffff3ed224 */ /* 0x000fe200078e0a3e */
[----:B------:R-:W-:Y:S01]  /*2db0*/  ISETP.GT.U32.AND P5, PT, R3, R74, PT ;  /* 0x0000004a0300720c */ /* 0x000fe20003fa4070 */
[----:B------:R-:W-:Y:S01]  /*2dc0*/  IMAD.HI.U32 R49, R5, R80, RZ ;  /* 0x0000005005317227 */ /* 0x000fe200078e00ff */
[----:B------:R-:W-:-:S03]  /*2dd0*/  IABS R84, R65 ;  /* 0x0000004100547213 */ /* 0x000fc60000000000 */
[C---:B------:R-:W-:Y:S02]  /*2de0*/  IMAD R82, R3.reuse, R47, R82 ;  /* 0x0000002f03527224 */ /* 0x040fe400078e0252 */
[----:B------:R-:W-:Y:S02]  /*2df0*/  IMAD.MOV R49, RZ, RZ, -R49 ;  /* 0x000000ffff317224 */ /* 0x000fe400078e0a31 */
[----:B------:R-:W-:Y:S01]  /*2e00*/  @!P6 IMAD.IADD R78, R78, 0x1, -R3 ;  /* 0x000000014e4ee824 */ /* 0x000fe200078e0a03 */
[----:B------:R-:W-:Y:S01]  /*2e10*/  ISETP.GT.U32.AND P6, PT, R3, R82, PT ;  /* 0x000000520300720c */ /* 0x000fe20003fc4070 */
[----:B------:R-:W-:-:S04]  /*2e20*/  IMAD.HI.U32 R45, R5, R84, RZ ;  /* 0x00000054052d7227 */ /* 0x000fc800078e00ff */
[C---:B------:R-:W-:Y:S02]  /*2e30*/  IMAD R80, R3.reuse, R49, R80 ;  /* 0x0000003103507224 */ /* 0x040fe400078e0250 */
[----:B------:R-:W-:Y:S02]  /*2e40*/  VIADD R67, R4, 0x18 ;  /* 0x0000001804437836 */ /* 0x000fe40000000000 */
[----:B------:R-:W-:Y:S02]  /*2e50*/  IMAD.MOV R45, RZ, RZ, -R45 ;  /* 0x000000ffff2d7224 */ /* 0x000fe400078e0a2d */
[--C-:B------:R-:W-:Y:S01]  /*2e60*/  @!P3 IMAD.IADD R70, R70, 0x1, -R3.reuse ;  /* 0x000000014646b824 */ /* 0x100fe200078e0a03 */
[C---:B------:R-:W-:Y:S01]  /*2e70*/  ISETP.GT.U32.AND P3, PT, R3.reuse, R76, PT ;  /* 0x0000004c0300720c */ /* 0x040fe20003f64070 */
[--C-:B------:R-:W-:Y:S01]  /*2e80*/  @!P5 IMAD.IADD R74, R74, 0x1, -R3.reuse ;  /* 0x000000014a4ad824 */ /* 0x100fe200078e0a03 */
[C---:B------:R-:W-:Y:S01]  /*2e90*/  ISETP.GT.U32.AND P5, PT, R3.reuse, R80, PT ;  /* 0x000000500300720c */ /* 0x040fe20003fa4070 */
[----:B------:R-:W-:Y:S01]  /*2ea0*/  IMAD R84, R3, R45, R84 ;  /* 0x0000002d03547224 */ /* 0x000fe200078e0254 */
[----:B------:R-:W-:Y:S01]  /*2eb0*/  IABS R86, R67 ;  /* 0x0000004300567213 */ /* 0x000fe20000000000 */
[----:B------:R-:W-:-:S02]  /*2ec0*/  @!P6 IMAD.IADD R82, R82, 0x1, -R3 ;  /* 0x000000015252e824 */ /* 0x000fc400078e0a03 */
[----:B------:R-:W-:Y:S01]  /*2ed0*/  VIADD R69, R4, 0x14 ;  /* 0x0000001404457836 */ /* 0x000fe20000000000 */
[----:B------:R-:W-:Y:S01]  /*2ee0*/  ISETP.GT.U32.AND P6, PT, R3, R84, PT ;  /* 0x000000540300720c */ /* 0x000fe20003fc4070 */
[----:B------:R-:W-:-:S03]  /*2ef0*/  IMAD.HI.U32 R47, R5, R86, RZ ;  /* 0x00000056052f7227 */ /* 0x000fc600078e00ff */
[----:B------:R-:W-:Y:S01]  /*2f00*/  IABS R88, R69 ;  /* 0x0000004500587213 */ /* 0x000fe20000000000 */
[----:B------:R-:W-:Y:S02]  /*2f10*/  IMAD.MOV R47, RZ, RZ, -R47 ;  /* 0x000000ffff2f7224 */ /* 0x000fe400078e0a2f */
[--C-:B------:R-:W-:Y:S01]  /*2f20*/  @!P3 IMAD.IADD R76, R76, 0x1, -R3.reuse ;  /* 0x000000014c4cb824 */ /* 0x100fe200078e0a03 */
[----:B------:R-:W-:Y:S01]  /*2f30*/  ISETP.GE.AND P3, PT, R55, RZ, PT ;  /* 0x000000ff3700720c */ /* 0x000fe20003f66270 */
[----:B------:R-:W-:Y:S01]  /*2f40*/  @!P5 IMAD.IADD R80, R80, 0x1, -R3 ;  /* 0x000000015050d824 */ /* 0x000fe200078e0a03 */
[----:B------:R-:W-:Y:S01]  /*2f50*/  ISETP.GE.AND P5, PT, R57, RZ, PT ;  /* 0x000000ff3900720c */ /* 0x000fe20003fa6270 */
[----:B------:R-:W-:Y:S02]  /*2f60*/  IMAD R86, R3, R47, R86 ;  /* 0x0000002f03567224 */ /* 0x000fe400078e0256 */
[C---:B------:R-:W-:Y:S02]  /*2f70*/  VIADD R55, R4.reuse, 0x10 ;  /* 0x0000001004377836 */ /* 0x040fe40000000000 */
[----:B------:R-:W-:-:S02]  /*2f80*/  VIADD R57, R4, 0xc ;  /* 0x0000000c04397836 */ /* 0x000fc40000000000 */
[----:B------:R-:W-:Y:S01]  /*2f90*/  VIADD R71, R4, 0x8 ;  /* 0x0000000804477836 */ /* 0x000fe20000000000 */
[----:B------:R-:W-:Y:S01]  /*2fa0*/  IABS R90, R55 ;  /* 0x00000037005a7213 */ /* 0x000fe20000000000 */
[----:B------:R-:W-:Y:S01]  /*2fb0*/  IMAD.HI.U32 R49, R5, R88, RZ ;  /* 0x0000005805317227 */ /* 0x000fe200078e00ff */
[----:B------:R-:W-:Y:S02]  /*2fc0*/  IABS R92, R57 ;  /* 0x00000039005c7213 */ /* 0x000fe40000000000 */
[----:B------:R-:W-:Y:S01]  /*2fd0*/  IABS R94, R71 ;  /* 0x00000047005e7213 */ /* 0x000fe20000000000 */
[----:B------:R-:W-:Y:S01]  /*2fe0*/  @!P6 IMAD.IADD R84, R84, 0x1, -R3 ;  /* 0x000000015454e824 */ /* 0x000fe200078e0a03 */
[C---:B------:R-:W-:Y:S01]  /*2ff0*/  ISETP.GT.U32.AND P6, PT, R3.reuse, R86, PT ;  /* 0x000000560300720c */ /* 0x040fe20003fc4070 */
[----:B------:R-:W-:Y:S02]  /*3000*/  IMAD.MOV R49, RZ, RZ, -R49 ;  /* 0x000000ffff317224 */ /* 0x000fe400078e0a31 */
[----:B------:R-:W-:Y:S01]  /*3010*/  @!P2 IMAD.MOV R64, RZ, RZ, -R64 ;  /* 0x000000ffff40a224 */ /* 0x000fe200078e0a40 */
[C---:B------:R-:W-:Y:S01]  /*3020*/  ISETP.GT.U32.AND P2, PT, R3.reuse, R76, PT ;  /* 0x0000004c0300720c */ /* 0x040fe20003f44070 */
[----:B------:R-:W-:Y:S01]  /*3030*/  @!P1 IMAD.MOV R66, RZ, RZ, -R66 ;  /* 0x000000ffff429224 */ /* 0x000fe200078e0a42 */
[C---:B------:R-:W-:Y:S01]  /*3040*/  ISETP.GT.U32.AND P1, PT, R3.reuse, R78, PT ;  /* 0x0000004e0300720c */ /* 0x040fe20003f24070 */
[----:B------:R-:W-:Y:S01]  /*3050*/  @!P4 IMAD.MOV R68, RZ, RZ, -R68 ;  /* 0x000000ffff44c224 */ /* 0x000fe200078e0a44 */
[C---:B------:R-:W-:Y:S01]  /*3060*/  ISETP.GT.U32.AND P4, PT, R3.reuse, R80, PT ;  /* 0x000000500300720c */ /* 0x040fe20003f84070 */
[----:B------:R-:W-:-:S02]  /*3070*/  IMAD R88, R3, R49, R88 ;  /* 0x0000003103587224 */ /* 0x000fc400078e0258 */
[----:B------:R-:W-:Y:S02]  /*3080*/  VIADD R73, R4, 0x4 ;  /* 0x0000000404497836 */ /* 0x000fe40000000000 */
[----:B------:R-:W-:-:S03]  /*3090*/  IMAD.HI.U32 R45, R5, R90, RZ ;  /* 0x0000005a052d7227 */ /* 0x000fc600078e00ff */
[----:B------:R-:W-:Y:S01]  /*30a0*/  IABS R96, R73 ;  /* 0x0000004900607213 */ /* 0x000fe20000000000 */
[----:B------:R-:W-:-:S04]  /*30b0*/  IMAD.HI.U32 R47, R5, R92, RZ ;  /* 0x0000005c052f7227 */ /* 0x000fc800078e00ff */
[----:B------:R-:W-:-:S04]  /*30c0*/  IMAD.HI.U32 R49, R5, R94, RZ ;  /* 0x0000005e05317227 */ /* 0x000fc800078e00ff */
[----:B------:R-:W-:Y:S02]  /*30d0*/  IMAD.MOV R45, RZ, RZ, -R45 ;  /* 0x000000ffff2d7224 */ /* 0x000fe400078e0a2d */
[----:B------:R-:W-:Y:S02]  /*30e0*/  IMAD.MOV R47, RZ, RZ, -R47 ;  /* 0x000000ffff2f7224 */ /* 0x000fe400078e0a2f */
[----:B------:R-:W-:Y:S02]  /*30f0*/  IMAD.MOV R49, RZ, RZ, -R49 ;  /* 0x000000ffff317224 */ /* 0x000fe400078e0a31 */
[C---:B------:R-:W-:Y:S02]  /*3100*/  IMAD R90, R3.reuse, R45, R90 ;  /* 0x0000002d035a7224 */ /* 0x040fe400078e025a */
[C---:B------:R-:W-:Y:S02]  /*3110*/  IMAD R92, R3.reuse, R47, R92 ;  /* 0x0000002f035c7224 */ /* 0x040fe400078e025c */
[----:B------:R-:W-:-:S02]  /*3120*/  IMAD R94, R3, R49, R94 ;  /* 0x00000031035e7224 */ /* 0x000fc400078e025e */
[----:B------:R-:W-:Y:S01]  /*3130*/  @!P6 IMAD.IADD R86, R86, 0x1, -R3 ;  /* 0x000000015656e824 */ /* 0x000fe200078e0a03 */
[C---:B------:R-:W-:Y:S01]  /*3140*/  ISETP.GT.U32.AND P6, PT, R3.reuse, R84, PT ;  /* 0x000000540300720c */ /* 0x040fe20003fc4070 */
[----:B------:R-:W-:Y:S01]  /*3150*/  @!P0 IMAD.MOV R70, RZ, RZ, -R70 ;  /* 0x000000ffff468224 */ /* 0x000fe200078e0a46 */
[----:B------:R-:W-:Y:S01]  /*3160*/  ISETP.GT.U32.AND P0, PT, R3, R82, PT ;  /* 0x000000520300720c */ /* 0x000fe20003f04070 */
[----:B------:R-:W-:-:S04]  /*3170*/  IMAD.HI.U32 R51, R5, R96, RZ ;  /* 0x0000006005337227 */ /* 0x000fc800078e00ff */
[----:B------:R-:W-:-:S04]  /*3180*/  IMAD.HI.U32 R5, R5, R98, RZ ;  /* 0x0000006205057227 */ /* 0x000fc800078e00ff */
[----:B------:R-:W-:Y:S01]  /*3190*/  @!P3 IMAD.MOV R72, RZ, RZ, -R72 ;  /* 0x000000ffff48b224 */ /* 0x000fe200078e0a48 */
[C---:B------:R-:W-:Y:S01]  /*31a0*/  ISETP.GT.U32.AND P3, PT, R3.reuse, R86, PT ;  /* 0x000000560300720c */ /* 0x040fe20003f64070 */
[----:B------:R-:W-:Y:S01]  /*31b0*/  @!P5 IMAD.MOV R74, RZ, RZ, -R74 ;  /* 0x000000ffff4ad224 */ /* 0x000fe200078e0a4a */
[C---:B------:R-:W-:Y:S01]  /*31c0*/  ISETP.GT.U32.AND P5, PT, R3.reuse, R88, PT ;  /* 0x000000580300720c */ /* 0x040fe20003fa4070 */
[--C-:B------:R-:W-:Y:S01]  /*31d0*/  @!P2 IMAD.IADD R76, R76, 0x1, -R3.reuse ;  /* 0x000000014c4ca824 */ /* 0x100fe200078e0a03 */
[C---:B------:R-:W-:Y:S01]  /*31e0*/  ISETP.GT.U32.AND P2, PT, R3.reuse, R90, PT ;  /* 0x0000005a0300720c */ /* 0x040fe20003f44070 */
[--C-:B------:R-:W-:Y:S01]  /*31f0*/  @!P1 IMAD.IADD R78, R78, 0x1, -R3.reuse ;  /* 0x000000014e4e9824 */ /* 0x100fe200078e0a03 */
[C---:B------:R-:W-:Y:S01]  /*3200*/  ISETP.GT.U32.AND P1, PT, R3.reuse, R92, PT ;  /* 0x0000005c0300720c */ /* 0x040fe20003f24070 */
[----:B------:R-:W-:Y:S01]  /*3210*/  @!P4 IMAD.IADD R80, R80, 0x1, -R3 ;  /* 0x000000015050c824 */ /* 0x000fe200078e0a03 */
[----:B------:R-:W-:Y:S01]  /*3220*/  ISETP.GT.U32.AND P4, PT, R3, R94, PT ;  /* 0x0000005e0300720c */ /* 0x000fe20003f84070 */
[----:B------:R-:W-:-:S02]  /*3230*/  IMAD.MOV R51, RZ, RZ, -R51 ;  /* 0x000000ffff337224 */ /* 0x000fc400078e0a33 */
[----:B------:R-:W-:Y:S02]  /*3240*/  IMAD.MOV R5, RZ, RZ, -R5 ;  /* 0x000000ffff057224 */ /* 0x000fe400078e0a05 */
[C---:B------:R-:W-:Y:S02]  /*3250*/  IMAD R96, R3.reuse, R51, R96 ;  /* 0x0000003303607224 */ /* 0x040fe400078e0260 */
[C---:B------:R-:W-:Y:S02]  /*3260*/  IMAD R98, R3.reuse, R5, R98 ;  /* 0x0000000503627224 */ /* 0x040fe400078e0262 */
[--C-:B------:R-:W-:Y:S01]  /*3270*/  @!P0 IMAD.IADD R82, R82, 0x1, -R3.reuse ;  /* 0x0000000152528824 */ /* 0x100fe200078e0a03 */
[C---:B------:R-:W-:Y:S01]  /*3280*/  ISETP.GT.U32.AND P0, PT, R3.reuse, R96, PT ;  /* 0x000000600300720c */ /* 0x040fe20003f04070 */
[--C-:B------:R-:W-:Y:S01]  /*3290*/  @!P6 IMAD.IADD R84, R84, 0x1, -R3.reuse ;  /* 0x000000015454e824 */ /* 0x100fe200078e0a03 */
[----:B------:R-:W-:Y:S01]  /*32a0*/  ISETP.GT.U32.AND P6, PT, R3, R98, PT ;  /* 0x000000620300720c */ /* 0x000fe20003fc4070 */
[--C-:B------:R-:W-:Y:S01]  /*32b0*/  @!P3 IMAD.IADD R86, R86, 0x1, -R3.reuse ;  /* 0x000000015656b824 */ /* 0x100fe200078e0a03 */
[----:B------:R-:W-:Y:S01]  /*32c0*/  ISETP.GE.AND P3, PT, R53, RZ, PT ;  /* 0x000000ff3500720c */ /* 0x000fe20003f66270 */
        /* <DEDUP_REMOVED lines=10> */
[----:B------:R-:W-:Y:S01]  /*3370*/  @!P6 IMAD.IADD R98, R98, 0x1, -R3 ;  /* 0x000000016262e824 */ /* 0x000fe200078e0a03 */
[----:B------:R-:W1:Y:S01]  /*3380*/  LDC R5, c[0x0][0x3b0] ;  /* 0x0000ec00ff057b82 */ /* 0x000e620000000800 */
[----:B------:R-:W-:Y:S01]  /*3390*/  @!P3 IMAD.MOV R76, RZ, RZ, -R76 ;  /* 0x000000ffff4cb224 */ /* 0x000fe200078e0a4c */
[C---:B------:R-:W-:Y:S01]  /*33a0*/  ISETP.GT.U32.AND P3, PT, R3.reuse, R88, PT ;  /* 0x000000580300720c */ /* 0x040fe20003f64070 */
[----:B------:R-:W-:Y:S01]  /*33b0*/  @!P5 IMAD.MOV R78, RZ, RZ, -R78 ;  /* 0x000000ffff4ed224 */ /* 0x000fe200078e0a4e */
[C---:B------:R-:W-:Y:S01]  /*33c0*/  ISETP.GT.U32.AND P5, PT, R3.reuse, R90, PT ;  /* 0x0000005a0300720c */ /* 0x040fe20003fa4070 */
[----:B------:R-:W-:Y:S01]  /*33d0*/  @!P2 IMAD.MOV R80, RZ, RZ, -R80 ;  /* 0x000000ffff50a224 */ /* 0x000fe200078e0a50 */
[C---:B------:R-:W-:Y:S01]  /*33e0*/  ISETP.GT.U32.AND P2, PT, R3.reuse, R92, PT ;  /* 0x0000005c0300720c */ /* 0x040fe20003f44070 */
[----:B------:R-:W-:Y:S01]  /*33f0*/  @!P1 IMAD.MOV R82, RZ, RZ, -R82 ;  /* 0x000000ffff529224 */ /* 0x000fe200078e0a52 */
[C---:B------:R-:W-:Y:S01]  /*3400*/  ISETP.GT.U32.AND P1, PT, R3.reuse, R94, PT ;  /* 0x0000005e0300720c */ /* 0x040fe20003f24070 */
[----:B------:R-:W-:Y:S01]  /*3410*/  @!P4 IMAD.MOV R84, RZ, RZ, -R84 ;  /* 0x000000ffff54c224 */ /* 0x000fe200078e0a54 */
[----:B------:R-:W-:-:S02]  /*3420*/  ISETP.GT.U32.AND P6, PT, R3, R96, PT ;  /* 0x000000600300720c */ /* 0x000fc40003fc4070 */
[----:B------:R-:W-:Y:S02]  /*3430*/  ISETP.GT.U32.AND P4, PT, R3, R98, PT ;  /* 0x000000620300720c */ /* 0x000fe40003f84070 */
[----:B------:R-:W-:Y:S01]  /*3440*/  @!P0 IADD3 R86, PT, PT, -R86, RZ, RZ ;  /* 0x000000ff56568210 */ /* 0x000fe20007ffe1ff */
        /* <DEDUP_REMOVED lines=11> */
[----:B------:R-:W-:-:S02]  /*3500*/  ISETP.NE.AND P4, PT, R43, RZ, PT ;  /* 0x000000ff2b00720c */ /* 0x000fc40003f85270 */
[----:B------:R-:W-:Y:S01]  /*3510*/  LOP3.LUT R3, RZ, R43, RZ, 0x33, !PT ;  /* 0x0000002bff037212 */ /* 0x000fe200078e33ff */
[----:B------:R-:W-:Y:S01]  /*3520*/  @!P0 IMAD.MOV R98, RZ, RZ, -R98 ;  /* 0x000000ffff628224 */ /* 0x000fe200078e0a62 */
[----:B------:R-:W-:Y:S01]  /*3530*/  ISETP.GE.AND P2, PT, R57, RZ, PT ;  /* 0x000000ff3900720c */ /* 0x000fe20003f46270 */
[----:B------:R-:W-:Y:S01]  /*3540*/  @!P5 IMAD.MOV R90, RZ, RZ, -R90 ;  /* 0x000000ffff5ad224 */ /* 0x000fe200078e0a5a */
[C---:B------:R-:W-:Y:S01]  /*3550*/  SEL R4, R3.reuse, R52, !P4 ;  /* 0x0000003403047207 */ /* 0x040fe20006000000 */
[----:B------:R-:W-:Y:S01]  /*3560*/  @!P3 IMAD.MOV R88, RZ, RZ, -R88 ;  /* 0x000000ffff58b224 */ /* 0x000fe200078e0a58 */
[----:B------:R-:W2:Y:S01]  /*3570*/  LDC.64 R52, c[0x0][0x388] ;  /* 0x0000e200ff347b82 */ /* 0x000ea20000000a00 */
[C---:B------:R-:W-:Y:S01]  /*3580*/  SEL R8, R3.reuse, R8, !P4 ;  /* 0x0000000803087207 */ /* 0x040fe20006000000 */
[----:B------:R-:W-:Y:S01]  /*3590*/  @!P1 IMAD.MOV R94, RZ, RZ, -R94 ;  /* 0x000000ffff5e9224 */ /* 0x000fe200078e0a5e */
[C---:B------:R-:W-:Y:S01]  /*35a0*/  SEL R14, R3.reuse, R14, !P4 ;  /* 0x0000000e030e7207 */ /* 0x040fe20006000000 */
[----:B------:R-:W-:Y:S01]  /*35b0*/  @!P6 IMAD.MOV R96, RZ, RZ, -R96 ;  /* 0x000000ffff60e224 */ /* 0x000fe200078e0a60 */
[C---:B------:R-:W-:Y:S01]  /*35c0*/  SEL R6, R3.reuse, R6, !P4 ;  /* 0x0000000603067207 */ /* 0x040fe20006000000 */
[-C--:B-1----:R-:W-:Y:S01]  /*35d0*/  IMAD R8, R8, R5.reuse, RZ ;  /* 0x0000000508087224 */ /* 0x082fe200078e02ff */
[C---:B------:R-:W-:Y:S01]  /*35e0*/  SEL R42, R3.reuse, R42, !P4 ;  /* 0x0000002a032a7207 */ /* 0x040fe20006000000 */
[----:B------:R-:W-:Y:S01]  /*35f0*/  IMAD R14, R14, R5, RZ ;  /* 0x000000050e0e7224 */ /* 0x000fe200078e02ff */
[C---:B------:R-:W-:Y:S01]  /*3600*/  SEL R21, R3.reuse, R21, !P4 ;  /* 0x0000001503157207 */ /* 0x040fe20006000000 */
[----:B------:R-:W-:Y:S01]  /*3610*/  IMAD R6, R6, R5, RZ ;  /* 0x0000000506067224 */ /* 0x000fe200078e02ff */
[C---:B------:R-:W-:Y:S01]  /*3620*/  SEL R15, R3.reuse, R15, !P4 ;  /* 0x0000000f030f7207 */ /* 0x040fe20006000000 */
[-C--:B------:R-:W-:Y:S01]  /*3630*/  IMAD R135, R42, R5.reuse, RZ ;  /* 0x000000052a877224 */ /* 0x080fe200078e02ff */
[----:B------:R-:W-:Y:S01]  /*3640*/  SEL R28, R3, R28, !P4 ;  /* 0x0000001c031c7207 */ /* 0x000fe20006000000 */
[----:B------:R-:W-:Y:S01]  /*3650*/  IMAD R21, R21, R5, RZ ;  /* 0x0000000515157224 */ /* 0x000fe200078e02ff */
[----:B------:R-:W-:Y:S01]  /*3660*/  SEL R29, R3, R29, !P4 ;  /* 0x0000001d031d7207 */ /* 0x000fe20006000000 */
[-C--:B------:R-:W-:Y:S01]  /*3670*/  IMAD R15, R15, R5.reuse, RZ ;  /* 0x000000050f0f7224 */ /* 0x080fe200078e02ff */
[C---:B------:R-:W-:Y:S01]  /*3680*/  SEL R40, R3.reuse, R40, !P4 ;  /* 0x0000002803287207 */ /* 0x040fe20006000000 */
[----:B------:R-:W-:Y:S01]  /*3690*/  IMAD R71, R28, R5, RZ ;  /* 0x000000051c477224 */ /* 0x000fe200078e02ff */
[----:B------:R-:W-:Y:S01]  /*36a0*/  SEL R35, R3, R35, !P4 ;  /* 0x0000002303237207 */ /* 0x000fe20006000000 */
[----:B------:R-:W-:Y:S01]  /*36b0*/  IMAD R73, R29, R5, RZ ;  /* 0x000000051d497224 */ /* 0x000fe200078e02ff */
[C---:B------:R-:W-:Y:S01]  /*36c0*/  SEL R41, R3.reuse, R41, !P4 ;  /* 0x0000002903297207 */ /* 0x040fe20006000000 */
[-C--:B------:R-:W-:Y:S01]  /*36d0*/  IMAD R127, R40, R5.reuse, RZ ;  /* 0x00000005287f7224 */ /* 0x080fe200078e02ff */
[----:B------:R-:W-:Y:S01]  /*36e0*/  SEL R54, R3, R54, !P4 ;  /* 0x0000003603367207 */ /* 0x000fe20006000000 */
[-C--:B------:R-:W-:Y:S01]  /*36f0*/  IMAD R121, R35, R5.reuse, RZ ;  /* 0x0000000523797224 */ /* 0x080fe200078e02ff */
[-C--:B--2---:R-:W-:Y:S01]  /*3700*/  LEA R116, P6, R8, R52.reuse, 0x1 ;  /* 0x0000003408747211 */ /* 0x084fe200078c08ff */
[-C--:B------:R-:W-:Y:S01]  /*3710*/  IMAD R133, R41, R5.reuse, RZ ;  /* 0x0000000529857224 */ /* 0x080fe200078e02ff */
[-C--:B------:R-:W-:Y:S01]  /*3720*/  LEA R114, P5, R6, R52.reuse, 0x1 ;  /* 0x0000003406727211 */ /* 0x080fe200078a08ff */
[----:B------:R-:W-:Y:S01]  /*3730*/  IMAD R147, R54, R5, RZ ;  /* 0x0000000536937224 */ /* 0x000fe200078e02ff */
[-C--:B------:R-:W-:Y:S01]  /*3740*/  LEA.HI.X.SX32 R117, R8, R53.reuse, 0x1, P6 ;  /* 0x0000003508757211 */ /* 0x080fe200030f0eff */
[----:B------:R-:W1:Y:S01]  /*3750*/  LDC.64 R54, c[0x0][0x380] ;  /* 0x0000e000ff367b82 */ /* 0x000e620000000a00 */
[-C--:B------:R-:W-:Y:S01]  /*3760*/  LEA R42, P6, R14, R52.reuse, 0x1 ;  /* 0x000000340e2a7211 */ /* 0x080fe200078c08ff */
[----:B------:R-:W-:Y:S01]  /*3770*/  @!P2 IMAD.MOV R92, RZ, RZ, -R92 ;  /* 0x000000ffff5ca224 */ /* 0x000fe200078e0a5c */
[-C--:B------:R-:W-:Y:S01]  /*3780*/  LEA.HI.X.SX32 R115, R6, R53.reuse, 0x1, P5 ;  /* 0x0000003506737211 */ /* 0x080fe200028f0eff */
[----:B0-----:R-:W-:Y:S01]  /*3790*/  IMAD R57, R2, UR6, RZ ;  /* 0x0000000602397c24 */ /* 0x001fe2000f8e02ff */
[----:B------:R-:W-:Y:S01]  /*37a0*/  LEA.HI.X.SX32 R43, R14, R53, 0x1, P6 ;  /* 0x000000350e2b7211 */ /* 0x000fe200030f0eff */
[----:B------:R-:W-:Y:S01]  /*37b0*/  IMAD R145, R4, R5, RZ ;  /* 0x0000000504917224 */ /* 0x000fe200078e02ff */
[-C--:B------:R-:W-:Y:S01]  /*37c0*/  LEA R28, P6, R21, R52.reuse, 0x1 ;  /* 0x00000034151c7211 */ /* 0x080fe200078c08ff */
[----:B------:R-:W-:Y:S01]  /*37d0*/  USHF.R.S32.HI UR6, URZ, 0x1f, UR4 ;  /* 0x0000001fff067899 */ /* 0x000fe20008011404 */
[----:B------:R-:W-:-:S02]  /*37e0*/  LEA R40, P5, R15, R52, 0x1 ;  /* 0x000000340f287211 */ /* 0x000fc400078a08ff */
[-C--:B------:R-:W-:Y:S01]  /*37f0*/  LEA.HI.X.SX32 R29, R21, R53.reuse, 0x1, P6 ;  /* 0x00000035151d7211 */ /* 0x080fe200030f0eff */
[----:B------:R-:W-:Y:S01]  /*3800*/  ULEA.HI UR6, UR6, UR4, URZ, 0x6 ;  /* 0x0000000406067291 */ /* 0x000fe2000f8f30ff */
[----:B------:R-:W-:Y:S02]  /*3810*/  LEA R14, P6, R71, R52, 0x1 ;  /* 0x00000034470e7211 */ /* 0x000fe400078c08ff */
[----:B------:R-:W-:Y:S01]  /*3820*/  LEA.HI.X.SX32 R41, R15, R53, 0x1, P5 ;  /* 0x000000350f297211 */ /* 0x000fe200028f0eff */
[----:B------:R-:W-:Y:S01]  /*3830*/  USHF.R.S32.HI UR6, URZ, 0x6, UR6 ;  /* 0x00000006ff067899 */ /* 0x000fe20008011406 */
[----:B------:R-:W-:Y:S02]  /*3840*/  SEL R9, R3, R9, !P4 ;  /* 0x0000000903097207 */ /* 0x000fe40006000000 */
[----:B------:R-:W-:Y:S02]  /*3850*/  LEA.HI.X.SX32 R15, R71, R53, 0x1, P6 ;  /* 0x00000035470f7211 */ /* 0x000fe400030f0eff */
[----:B------:R-:W-:Y:S01]  /*3860*/  SEL R58, R3, R58, !P4 ;  /* 0x0000003a033a7207 */ /* 0x000fe20006000000 */
[----:B------:R-:W-:Y:S01]  /*3870*/  IMAD R9, R9, R5, RZ ;  /* 0x0000000509097224 */ /* 0x000fe200078e02ff */
[----:B------:R-:W-:-:S02]  /*3880*/  LEA R122, P6, R121, R52, 0x1 ;  /* 0x00000034797a7211 */ /* 0x000fc400078c08ff */
[C---:B------:R-:W-:Y:S01]  /*3890*/  SEL R7, R3.reuse, R7, !P4 ;  /* 0x0000000703077207 */ /* 0x040fe20006000000 */
[----:B------:R-:W-:Y:S01]  /*38a0*/  IMAD R58, R58, R5, RZ ;  /* 0x000000053a3a7224 */ /* 0x000fe200078e02ff */
[C---:B------:R-:W-:Y:S02]  /*38b0*/  SEL R10, R3.reuse, R10, !P4 ;  /* 0x0000000a030a7207 */ /* 0x040fe40006000000 */
[----:B------:R-:W-:Y:S01]  /*38c0*/  SEL R11, R3, R11, !P4 ;  /* 0x0000000b030b7207 */ /* 0x000fe20006000000 */
[-C--:B------:R-:W-:Y:S01]  /*38d0*/  IMAD R7, R7, R5.reuse, RZ ;  /* 0x0000000507077224 */ /* 0x080fe200078e02ff */
[C---:B------:R-:W-:Y:S01]  /*38e0*/  SEL R12, R3.reuse, R12, !P4 ;  /* 0x0000000c030c7207 */ /* 0x040fe20006000000 */
[----:B------:R-:W-:Y:S01]  /*38f0*/  IMAD R10, R10, R5, RZ ;  /* 0x000000050a0a7224 */ /* 0x000fe200078e02ff */
[----:B------:R-:W-:Y:S01]  /*3900*/  SEL R13, R3, R13, !P4 ;  /* 0x0000000d030d7207 */ /* 0x000fe20006000000 */
[----:B------:R-:W-:Y:S01]  /*3910*/  IMAD R11, R11, R5, RZ ;  /* 0x000000050b0b7224 */ /* 0x000fe200078e02ff */
[----:B------:R-:W-:Y:S01]  /*3920*/  LEA.HI.X.SX32 R121, R121, R53, 0x1, P6 ;  /* 0x0000003579797211 */ /* 0x000fe200030f0eff */
[-C--:B------:R-:W-:Y:S01]  /*3930*/  IMAD R12, R12, R5.reuse, RZ ;  /* 0x000000050c0c7224 */ /* 0x080fe200078e02ff */
[----:B------:R-:W-:Y:S01]  /*3940*/  SEL R72, R3, R72, !P4 ;  /* 0x0000004803487207 */ /* 0x000fe20006000000 */
[----:B------:R-:W-:Y:S01]  /*3950*/  IMAD R13, R13, R5, RZ ;  /* 0x000000050d0d7224 */ /* 0x000fe200078e02ff */
[----:B------:R-:W-:-:S02]  /*3960*/  LEA R136, P6, R135, R52, 0x1 ;  /* 0x0000003487887211 */ /* 0x000fc400078c08ff */
[C---:B------:R-:W-:Y:S01]  /*3970*/  SEL R16, R3.reuse, R16, !P4 ;  /* 0x0000001003107207 */ /* 0x040fe20006000000 */
[----:B------:R-:W-:Y:S01]  /*3980*/  IMAD R72, R72, R5, RZ ;  /* 0x0000000548487224 */ /* 0x000fe200078e02ff */
[C---:B------:R-:W-:Y:S02]  /*3990*/  SEL R17, R3.reuse, R17, !P4 ;  /* 0x0000001103117207 */ /* 0x040fe40006000000 */
[C---:B------:R-:W-:Y:S01]  /*39a0*/  SEL R18, R3.reuse, R18, !P4 ;  /* 0x0000001203127207 */ /* 0x040fe20006000000 */
[----:B------:R-:W-:Y:S01]  /*39b0*/  IMAD R16, R16, R5, RZ ;  /* 0x0000000510107224 */ /* 0x000fe200078e02ff */
[----:B------:R-:W-:Y:S01]  /*39c0*/  SEL R19, R3, R19, !P4 ;  /* 0x0000001303137207 */ /* 0x000fe20006000000 */
[-C--:B------:R-:W-:Y:S01]  /*39d0*/  IMAD R17, R17, R5.reuse, RZ ;  /* 0x0000000511117224 */ /* 0x080fe200078e02ff */
[C---:B------:R-:W-:Y:S01]  /*39e0*/  SEL R20, R3.reuse, R20, !P4 ;  /* 0x0000001403147207 */ /* 0x040fe20006000000 */
[-C--:B------:R-:W-:Y:S01]  /*39f0*/  IMAD R18, R18, R5.reuse, RZ ;  /* 0x0000000512127224 */ /* 0x080fe200078e02ff */
[----:B------:R-:W-:Y:S01]  /*3a00*/  SEL R22, R3, R22, !P4 ;  /* 0x0000001603167207 */ /* 0x000fe20006000000 */
[----:B------:R-:W-:Y:S01]  /*3a10*/  IMAD R19, R19, R5, RZ ;  /* 0x0000000513137224 */ /* 0x000fe200078e02ff */
[C---:B------:R-:W-:Y:S01]  /*3a20*/  SEL R23, R3.reuse, R23, !P4 ;  /* 0x0000001703177207 */ /* 0x040fe20006000000 */
[-C--:B------:R-:W-:Y:S01]  /*3a30*/  IMAD R59, R20, R5.reuse, RZ ;  /* 0x00000005143b7224 */ /* 0x080fe200078e02ff */
[C---:B------:R-:W-:Y:S01]  /*3a40*/  SEL R24, R3.reuse, R24, !P4 ;  /* 0x0000001803187207 */ /* 0x040fe20006000000 */
[----:B------:R-:W-:Y:S01]  /*3a50*/  IMAD R61, R22, R5, RZ ;  /* 0x00000005163d7224 */ /* 0x000fe200078e02ff */
[----:B------:R-:W-:Y:S01]  /*3a60*/  SEL R25, R3, R25, !P4 ;  /* 0x0000001903197207 */ /* 0x000fe20006000000 */
        /* <DEDUP_REMOVED lines=23> */
[----:B------:R-:W-:Y:S01]  /*3be0*/  SEL R44, R3, R44, !P4 ;  /* 0x0000002c032c7207 */ /* 0x000fe20006000000 */
[-C--:B------:R-:W-:Y:S01]  /*3bf0*/  IMAD R129, R39, R5.reuse, RZ ;  /* 0x0000000527817224 */ /* 0x080fe200078e02ff */
[C---:B------:R-:W-:Y:S01]  /*3c00*/  SEL R46, R3.reuse, R46, !P4 ;  /* 0x0000002e032e7207 */ /* 0x040fe20006000000 */
        /* <DEDUP_REMOVED lines=41> */
[----:B------:R-:W-:Y:S01]  /*3ea0*/  SEL R3, R3, R98, !P4 ;  /* 0x0000006203037207 */ /* 0x000fe20006000000 */
[-C--:B------:R-:W-:Y:S01]  /*3eb0*/  IMAD R94, R94, R5.reuse, RZ ;  /* 0x000000055e5e7224 */ /* 0x080fe200078e02ff */
[-C--:B------:R-:W-:Y:S01]  /*3ec0*/  LEA R118, P4, R9, R52.reuse, 0x1 ;  /* 0x0000003409767211 */ /* 0x080fe200078808ff */
[----:B------:R-:W-:Y:S01]  /*3ed0*/  IMAD R96, R96, R5, RZ ;  /* 0x0000000560607224 */ /* 0x000fe200078e02ff */
[----:B------:R-:W-:Y:S01]  /*3ee0*/  LEA.HI.X.SX32 R135, R135, R53, 0x1, P6 ;  /* 0x0000003587877211 */ /* 0x000fe200030f0eff */
[----:B------:R-:W-:Y:S01]  /*3ef0*/  IMAD R191, R3, R5, RZ ;  /* 0x0000000503bf7224 */ /* 0x000fe200078e02ff */
[----:B------:R-:W-:-:S02]  /*3f00*/  LEA R150, P6, R58, R52, 0x1 ;  /* 0x000000343a967211 */ /* 0x000fc400078c08ff */
[----:B------:R-:W-:Y:S02]  /*3f10*/  CS2R R98, SRZ ;  /* 0x0000000000627805 */ /* 0x000fe4000001ff00 */
[-C--:B------:R-:W-:Y:S02]  /*3f20*/  LEA R112, P3, R7, R52.reuse, 0x1 ;  /* 0x0000003407707211 */ /* 0x080fe400078608ff */
[----:B------:R-:W-:Y:S02]  /*3f30*/  LEA.HI.X.SX32 R119, R9, R53, 0x1, P4 ;  /* 0x0000003509777211 */ /* 0x000fe400020f0eff */
[-C--:B------:R-:W-:Y:S02]  /*3f40*/  LEA R50, P2, R10, R52.reuse, 0x1 ;  /* 0x000000340a327211 */ /* 0x080fe400078408ff */
[-C--:B------:R-:W-:Y:S02]  /*3f50*/  LEA R48, P1, R11, R52.reuse, 0x1 ;  /* 0x000000340b307211 */ /* 0x080fe400078208ff */
[----:B------:R-:W-:-:S02]  /*3f60*/  LEA R46, P0, R12, R52, 0x1 ;  /* 0x000000340c2e7211 */ /* 0x000fc400078008ff */
[-C--:B------:R-:W-:Y:S02]  /*3f70*/  LEA R44, P4, R13, R52.reuse, 0x1 ;  /* 0x000000340d2c7211 */ /* 0x080fe400078808ff */
[-C--:B------:R-:W-:Y:S02]  /*3f80*/  LEA.HI.X.SX32 R149, R58, R53.reuse, 0x1, P6 ;  /* 0x000000353a957211 */ /* 0x080fe400030f0eff */
[-C--:B------:R-:W-:Y:S02]  /*3f90*/  LEA R164, P6, R72, R52.reuse, 0x1 ;  /* 0x0000003448a47211 */ /* 0x080fe400078c08ff */
[-C--:B------:R-:W-:Y:S02]  /*3fa0*/  LEA.HI.X.SX32 R113, R7, R53.reuse, 0x1, P3 ;  /* 0x0000003507717211 */ /* 0x080fe400018f0eff */
[----:B------:R-:W-:Y:S02]  /*3fb0*/  LEA R38, P3, R16, R52, 0x1 ;  /* 0x0000003410267211 */ /* 0x000fe400078608ff */
[----:B------:R-:W-:-:S02]  /*3fc0*/  LEA.HI.X.SX32 R51, R10, R53, 0x1, P2 ;  /* 0x000000350a337211 */ /* 0x000fc400010f0eff */
[-C--:B------:R-:W-:Y:S02]  /*3fd0*/  LEA.HI.X.SX32 R49, R11, R53.reuse, 0x1, P1 ;  /* 0x000000350b317211 */ /* 0x080fe400008f0eff */
[-C--:B------:R-:W-:Y:S02]  /*3fe0*/  LEA.HI.X.SX32 R47, R12, R53.reuse, 0x1, P0 ;  /* 0x000000350c2f7211 */ /* 0x080fe400000f0eff */
        /* <DEDUP_REMOVED lines=17> */
[----:B------:R-:W-:Y:S02]  /*4100*/  LEA R16, P4, R69, R52, 0x1 ;  /* 0x0000003445107211 */ /* 0x000fe400078808ff */
[-C--:B------:R-:W-:Y:S02]  /*4110*/  LEA.HI.X.SX32 R177, R86, R53.reuse, 0x1, P6 ;  /* 0x0000003556b17211 */ /* 0x080fe400030f0eff */
[----:B-1----:R-:W-:Y:S02]  /*4120*/  LEA R206, P6, R57, R54, 0x1 ;  /* 0x0000003639ce7211 */ /* 0x002fe400078c08ff */
[-C--:B------:R-:W-:Y:S02]  /*4130*/  LEA.HI.X.SX32 R25, R23, R53.reuse, 0x1, P3 ;  /* 0x0000003517197211 */ /* 0x080fe400018f0eff */
[----:B------:R-:W-:-:S02]  /*4140*/  LEA.HI.X.SX32 R27, R61, R53, 0x1, P5 ;  /* 0x000000353d1b7211 */ /* 0x000fc400028f0eff */
[-C--:B------:R-:W-:Y:S02]  /*4150*/  LEA.HI.X.SX32 R23, R63, R53.reuse, 0x1, P2 ;  /* 0x000000353f177211 */ /* 0x080fe400010f0eff */
[-C--:B------:R-:W-:Y:S02]  /*4160*/  LEA.HI.X.SX32 R21, R65, R53.reuse, 0x1, P1 ;  /* 0x0000003541157211 */ /* 0x080fe400008f0eff */
[-C--:B------:R-:W-:Y:S02]  /*4170*/  LEA.HI.X.SX32 R19, R67, R53.reuse, 0x1, P0 ;  /* 0x0000003543137211 */ /* 0x080fe400000f0eff */
[----:B------:R-:W-:Y:S02]  /*4180*/  LEA.HI.X.SX32 R17, R69, R53, 0x1, P4 ;  /* 0x0000003545117211 */ /* 0x000fe400020f0eff */
[-C--:B------:R-:W-:Y:S02]  /*4190*/  LEA R12, P5, R73, R52.reuse, 0x1 ;  /* 0x00000034490c7211 */ /* 0x080fe400078a08ff */
[----:B------:R-:W-:-:S02]  /*41a0*/  LEA R10, P3, R75, R52, 0x1 ;  /* 0x000000344b0a7211 */ /* 0x000fc400078608ff */
[-C--:B------:R-:W-:Y:S02]  /*41b0*/  LEA R8, P2, R77, R52.reuse, 0x1 ;  /* 0x000000344d087211 */ /* 0x080fe400078408ff */
[-C--:B------:R-:W-:Y:S02]  /*41c0*/  LEA R6, P1, R79, R52.reuse, 0x1 ;  /* 0x000000344f067211 */ /* 0x080fe400078208ff */
[-C--:B------:R-:W-:Y:S02]  /*41d0*/  LEA R4, P0, R81, R52.reuse, 0x1 ;  /* 0x0000003451047211 */ /* 0x080fe400078008ff */
[----:B------:R-:W-:Y:S02]  /*41e0*/  LEA R2, P4, R83, R52, 0x1 ;  /* 0x0000003453027211 */ /* 0x000fe400078808ff */
[----:B------:R-:W-:Y:S02]  /*41f0*/  LEA.HI.X.SX32 R207, R57, R55, 0x1, P6 ;  /* 0x0000003739cf7211 */ /* 0x000fe400030f0eff */
[----:B------:R-:W0:Y:S01]  /*4200*/  LDC R55, c[0x0][0x3ac] ;  /* 0x0000eb00ff377b82 */ /* 0x000e220000000800 */
[----:B------:R-:W-:-:S02]  /*4210*/  LEA.HI.X.SX32 R13, R73, R53, 0x1, P5 ;  /* 0x00000035490d7211 */ /* 0x000fc400028f0eff */
[-C--:B------:R-:W-:Y:S02]  /*4220*/  LEA.HI.X.SX32 R11, R75, R53.reuse, 0x1, P3 ;  /* 0x000000354b0b7211 */ /* 0x080fe400018f0eff */
[-C--:B------:R-:W-:Y:S02]  /*4230*/  LEA.HI.X.SX32 R9, R77, R53.reuse, 0x1, P2 ;  /* 0x000000354d097211 */ /* 0x080fe400010f0eff */
[-C--:B------:R-:W-:Y:S02]  /*4240*/  LEA.HI.X.SX32 R7, R79, R53.reuse, 0x1, P1 ;  /* 0x000000354f077211 */ /* 0x080fe400008f0eff */
[-C--:B------:R-:W-:Y:S02]  /*4250*/  LEA.HI.X.SX32 R5, R81, R53.reuse, 0x1, P0 ;  /* 0x0000003551057211 */ /* 0x080fe400000f0eff */
[----:B------:R-:W-:Y:S02]  /*4260*/  LEA.HI.X.SX32 R3, R83, R53, 0x1, P4 ;  /* 0x0000003553037211 */ /* 0x000fe400020f0eff */
[----:B------:R-:W-:-:S02]  /*4270*/  LEA R124, P5, R123, R52, 0x1 ;  /* 0x000000347b7c7211 */ /* 0x000fc400078a08ff */
[-C--:B------:R-:W-:Y:S02]  /*4280*/  LEA R126, P3, R125, R52.reuse, 0x1 ;  /* 0x000000347d7e7211 */ /* 0x080fe400078608ff */
[-C--:B------:R-:W-:Y:S02]  /*4290*/  LEA R128, P2, R127, R52.reuse, 0x1 ;  /* 0x000000347f807211 */ /* 0x080fe400078408ff */
[-C--:B------:R-:W-:Y:S02]  /*42a0*/  LEA R130, P1, R129, R52.reuse, 0x1 ;  /* 0x0000003481827211 */ /* 0x080fe400078208ff */
[-C--:B------:R-:W-:Y:S02]  /*42b0*/  LEA R132, P0, R131, R52.reuse, 0x1 ;  /* 0x0000003483847211 */ /* 0x080fe400078008ff */
[----:B------:R-:W-:Y:S01]  /*42c0*/  LEA R134, P4, R133, R52, 0x1 ;  /* 0x0000003485867211 */ /* 0x000fe200078808ff */
[----:B0-----:R-:W-:Y:S01]  /*42d0*/  IMAD R56, R56, R55, RZ ;  /* 0x0000003738387224 */ /* 0x001fe200078e02ff */
[-C--:B------:R-:W-:Y:S01]  /*42e0*/  LEA.HI.X.SX32 R123, R123, R53.reuse, 0x1, P5 ;  /* 0x000000357b7b7211 */ /* 0x080fe200028f0eff */
[----:B------:R-:W-:Y:S01]  /*42f0*/  IMAD.SHL.U32 R194, R55, 0x40, RZ ;  /* 0x0000004037c27824 */ /* 0x000fe200078e00ff */
[-C--:B------:R-:W-:Y:S01]  /*4300*/  LEA.HI.X.SX32 R125, R125, R53.reuse, 0x1, P3 ;  /* 0x000000357d7d7211 */ /* 0x080fe200018f0eff */
[----:B------:R-:W-:Y:S01]  /*4310*/  IMAD.SHL.U32 R179, R56, 0x2, RZ ;  /* 0x0000000238b37824 */ /* 0x000fe200078e00ff */
        /* <DEDUP_REMOVED lines=8> */
[-C--:B------:R-:W-:Y:S02]  /*43a0*/  LEA R146, P0, R145, R52.reuse, 0x1 ;  /* 0x0000003491927211 */ /* 0x080fe400078008ff */
[----:B------:R-:W-:Y:S02]  /*43b0*/  LEA R148, P4, R147, R52, 0x1 ;  /* 0x0000003493947211 */ /* 0x000fe400078808ff */
[-C--:B------:R-:W-:Y:S02]  /*43c0*/  LEA.HI.X.SX32 R137, R137, R53.reuse, 0x1, P5 ;  /* 0x0000003589897211 */ /* 0x080fe400028f0eff */
[-C--:B------:R-:W-:Y:S02]  /*43d0*/  LEA.HI.X.SX32 R139, R139, R53.reuse, 0x1, P3 ;  /* 0x000000358b8b7211 */ /* 0x080fe400018f0eff */
        /* <DEDUP_REMOVED lines=13> */
[----:B------:R-:W-:Y:S02]  /*44b0*/  CS2R R64, SRZ ;  /* 0x0000000000407805 */ /* 0x000fe4000001ff00 */
[-C--:B------:R-:W-:Y:S02]  /*44c0*/  LEA.HI.X.SX32 R157, R66, R53.reuse, 0x1, P1 ;  /* 0x00000035429d7211 */ /* 0x080fe400008f0eff */
[----:B------:R-:W-:Y:S02]  /*44d0*/  CS2R R66, SRZ ;  /* 0x0000000000427805 */ /* 0x000fe4000001ff00 */
[-C--:B------:R-:W-:Y:S02]  /*44e0*/  LEA.HI.X.SX32 R159, R68, R53.reuse, 0x1, P0 ;  /* 0x00000035449f7211 */ /* 0x080fe400000f0eff */
[----:B------:R-:W-:Y:S02]  /*44f0*/  CS2R R68, SRZ ;  /* 0x0000000000447805 */ /* 0x000fe4000001ff00 */
[----:B------:R-:W-:-:S02]  /*4500*/  LEA.HI.X.SX32 R161, R70, R53, 0x1, P4 ;  /* 0x0000003546a17211 */ /* 0x000fc400020f0eff */
[----:B------:R-:W-:Y:S02]  /*4510*/  CS2R R70, SRZ ;  /* 0x0000000000467805 */ /* 0x000fe4000001ff00 */
[-C--:B------:R-:W-:Y:S02]  /*4520*/  LEA R166, P5, R74, R52.reuse, 0x1 ;  /* 0x000000344aa67211 */ /* 0x080fe400078a08ff */
[-C--:B------:R-:W-:Y:S02]  /*4530*/  LEA R168, P3, R76, R52.reuse, 0x1 ;  /* 0x000000344ca87211 */ /* 0x080fe400078608ff */
[-C--:B------:R-:W-:Y:S02]  /*4540*/  LEA R170, P2, R78, R52.reuse, 0x1 ;  /* 0x000000344eaa7211 */ /* 0x080fe400078408ff */
[-C--:B------:R-:W-:Y:S02]  /*4550*/  LEA R172, P1, R80, R52.reuse, 0x1 ;  /* 0x0000003450ac7211 */ /* 0x080fe400078208ff */
[----:B------:R-:W-:-:S02]  /*4560*/  LEA R174, P0, R82, R52, 0x1 ;  /* 0x0000003452ae7211 */ /* 0x000fc400078008ff */
[----:B------:R-:W-:Y:S02]  /*4570*/  LEA R176, P4, R84, R52, 0x1 ;  /* 0x0000003454b07211 */ /* 0x000fe400078808ff */
[-C--:B------:R-:W-:Y:S02]  /*4580*/  LEA.HI.X.SX32 R165, R74, R53.reuse, 0x1, P5 ;  /* 0x000000354aa57211 */ /* 0x080fe400028f0eff */
[-C--:B------:R-:W-:Y:S02]  /*4590*/  LEA.HI.X.SX32 R167, R76, R53.reuse, 0x1, P3 ;  /* 0x000000354ca77211 */ /* 0x080fe400018f0eff */
[----:B------:R-:W-:Y:S02]  /*45a0*/  CS2R R76, SRZ ;  /* 0x00000000004c7805 */ /* 0x000fe4000001ff00 */
[----:B------:R-:W-:Y:S02]  /*45b0*/  LEA.HI.X.SX32 R169, R78, R53, 0x1, P2 ;  /* 0x000000354ea97211 */ /* 0x000fe400010f0eff */
[----:B------:R-:W-:-:S02]  /*45c0*/  CS2R R78, SRZ ;  /* 0x00000000004e7805 */ /* 0x000fc4000001ff00 */
[-C--:B------:R-:W-:Y:S02]  /*45d0*/  LEA.HI.X.SX32 R171, R80, R53.reuse, 0x1, P1 ;  /* 0x0000003550ab7211 */ /* 0x080fe400008f0eff */
[----:B------:R-:W-:Y:S02]  /*45e0*/  CS2R R80, SRZ ;  /* 0x0000000000507805 */ /* 0x000fe4000001ff00 */
[-C--:B------:R-:W-:Y:S02]  /*45f0*/  LEA.HI.X.SX32 R173, R82, R53.reuse, 0x1, P0 ;  /* 0x0000003552ad7211 */ /* 0x080fe400000f0eff */
[----:B------:R-:W-:Y:S02]  /*4600*/  CS2R R82, SRZ ;  /* 0x0000000000527805 */ /* 0x000fe4000001ff00 */
[----:B------:R-:W-:Y:S02]  /*4610*/  LEA.HI.X.SX32 R175, R84, R53, 0x1, P4 ;  /* 0x0000003554af7211 */ /* 0x000fe400020f0eff */
[----:B------:R-:W-:-:S02]  /*4620*/  LEA R180, P5, R88, R52, 0x1 ;  /* 0x0000003458b47211 */ /* 0x000fc400078a08ff */
[-C--:B------:R-:W-:Y:S02]  /*4630*/  LEA R182, P3, R90, R52.reuse, 0x1 ;  /* 0x000000345ab67211 */ /* 0x080fe400078608ff */
[-C--:B------:R-:W-:Y:S02]  /*4640*/  LEA R184, P2, R92, R52.reuse, 0x1 ;  /* 0x000000345cb87211 */ /* 0x080fe400078408ff */
[-C--:B------:R-:W-:Y:S02]  /*4650*/  LEA R186, P1, R94, R52.reuse, 0x1 ;  /* 0x000000345eba7211 */ /* 0x080fe400078208ff */
[-C--:B------:R-:W-:Y:S02]  /*4660*/  LEA R188, P0, R96, R52.reuse, 0x1 ;  /* 0x0000003460bc7211 */ /* 0x080fe400078008ff */
[----:B------:R-:W-:Y:S02]  /*4670*/  LEA R190, P4, R191, R52, 0x1 ;  /* 0x00000034bfbe7211 */ /* 0x000fe400078808ff */
        /* <DEDUP_REMOVED lines=8> */
[-C--:B------:R-:W-:Y:S02]  /*4700*/  LEA.HI.X.SX32 R189, R96, R53.reuse, 0x1, P0 ;  /* 0x0000003560bd7211 */ /* 0x080fe400000f0eff */
[----:B------:R-:W-:Y:S02]  /*4710*/  CS2R R96, SRZ ;  /* 0x0000000000607805 */ /* 0x000fe4000001ff00 */
[----:B------:R-:W-:Y:S02]  /*4720*/  LEA.HI.X.SX32 R191, R191, R53, 0x1, P4 ;  /* 0x00000035bfbf7211 */ /* 0x000fe400020f0eff */
[----:B------:R-:W-:-:S04]  /*4730*/  SHF.R.S32.HI R53, RZ, 0x1f, R56 ;  /* 0x0000001fff357819 */ /* 0x000fc80000011438 */
[----:B------:R-:W-:-:S07]  /*4740*/  SHF.L.U64.HI R192, R56, 0x1, R53 ;  /* 0x0000000138c07819 */ /* 0x000fce0000010235 */
.L_x_2:
[----:B------:R-:W0:Y:S01]  /*4750*/  S2R R108, SR_TID.X ;  /* 0x00000000006c7919 */ /* 0x000e220000002100 */
[----:B------:R-:W-:Y:S01]  /*4760*/  PRMT R250, RZ, 0x7610, R250 ;  /* 0x00007610fffa7816 */ /* 0x000fe200000000fa */
[----:B------:R-:W-:-:S04]  /*4770*/  IMAD.WIDE R52, R203, 0x2, R206 ;  /* 0x00000002cb347825 */ /* 0x000fc800078e02ce */
[----:B------:R-:W-:Y:S01]  /*4780*/  IMAD.WIDE R60, R196, 0x2, R206 ;  /* 0x00000002c43c7825 */ /* 0x000fe200078e02ce */
[----:B0-----:R-:W-:Y:S02]  /*4790*/  SHF.R.U32.HI R55, RZ, 0x5, R108 ;  /* 0x00000005ff377819 */ /* 0x001fe4000001166c */
[----:B------:R-:W-:Y:S02]  /*47a0*/  LOP3.LUT R56, R108, 0x3f, RZ, 0xc0, !PT ;  /* 0x0000003f6c387812 */ /* 0x000fe400078ec0ff */
[----:B------:R-:W-:Y:S02]  /*47b0*/  SGXT.U32 R55, R55, 0x3 ;  /* 0x000000033737781a */ /* 0x000fe40000000000 */
[----:B------:R-:W-:Y:S02]  /*47c0*/  ISETP.GE.AND P0, PT, R56, UR7, PT ;  /* 0x0000000738007c0c */ /* 0x000fe4000bf06270 */
[C---:B------:R-:W-:Y:S02]  /*47d0*/  LOP3.LUT R54, R55.reuse, 0x8, RZ, 0xfc, !PT ;  /* 0x0000000837367812 */ /* 0x040fe400078efcff */
[----:B------:R-:W-:-:S02]  /*47e0*/  ISETP.GE.AND P1, PT, R55, UR7, PT ;  /* 0x0000000737007c0c */ /* 0x000fc4000bf26270 */
[----:B------:R-:W-:Y:S02]  /*47f0*/  ISETP.GE.AND P4, PT, R54, UR7, PT ;  /* 0x0000000736007c0c */ /* 0x000fe4000bf86270 */
[C---:B------:R-:W-:Y:S02]  /*4800*/  LOP3.LUT R54, R55.reuse, 0x10, RZ, 0xfc, !PT ;  /* 0x0000001037367812 */ /* 0x040fe400078efcff */
[C---:B------:R-:W-:Y:S02]  /*4810*/  LOP3.LUT R56, R55.reuse, 0x18, RZ, 0xfc, !PT ;  /* 0x0000001837387812 */ /* 0x040fe400078efcff */
[----:B------:R-:W-:Y:S02]  /*4820*/  ISETP.GE.AND P5, PT, R54, UR7, PT ;  /* 0x0000000736007c0c */ /* 0x000fe4000bfa6270 */
[----:B------:R-:W-:Y:S02]  /*4830*/  ISETP.GE.AND P3, PT, R56, UR7, PT ;  /* 0x0000000738007c0c */ /* 0x000fe4000bf66270 */
[----:B------:R-:W-:Y:S01]  /*4840*/  LOP3.LUT R57, R55, 0x20, RZ, 0xfc, !PT ;  /* 0x0000002037397812 */ /* 0x000fe200078efcff */
[----:B------:R0:W2:Y:S01]  /*4850*/  @!P1 LDG.E.U16 R250, desc[UR8][R52.64] ;  /* 0x0000000834fa9981 */ /* 0x0000a2000c1e1500 */
[----:B------:R-:W-:Y:S01]  /*4860*/  PRMT R56, RZ, 0x7610, R56 ;  /* 0x00007610ff387816 */ /* 0x000fe20000000038 */
[----:B------:R-:W-:Y:S01]  /*4870*/  IMAD.WIDE R84, R197, 0x2, R206 ;  /* 0x00000002c5547825 */ /* 0x000fe200078e02ce */
[----:B------:R-:W-:-:S02]  /*4880*/  PRMT R54, RZ, 0x7610, R54 ;  /* 0x00007610ff367816 */ /* 0x000fc40000000036 */
[----:B------:R-:W-:Y:S01]  /*4890*/  ISETP.GE.AND P2, PT, R57, UR7, PT ;  /* 0x0000000739007c0c */ /* 0x000fe2000bf46270 */
[----:B------:R-:W-:Y:S01]  /*48a0*/  IMAD.WIDE R86, R198, 0x2, R206 ;  /* 0x00000002c6567825 */ /* 0x000fe200078e02ce */
[C---:B------:R-:W-:Y:S01]  /*48b0*/  LOP3.LUT R58, R55.reuse, 0x28, RZ, 0xfc, !PT ;  /* 0x00000028373a7812 */ /* 0x040fe200078efcff */
[----:B------:R-:W3:Y:S01]  /*48c0*/  @!P4 LDG.E.U16 R56, desc[UR8][R60.64] ;  /* 0x000000083c38c981 */ /* 0x000ee2000c1e1500 */
[----:B------:R-:W-:Y:S02]  /*48d0*/  PRMT R57, RZ, 0x7610, R57 ;  /* 0x00007610ff397816 */ /* 0x000fe40000000039 */
[C---:B0-----:R-:W-:Y:S01]  /*48e0*/  LOP3.LUT R52, R55.reuse, 0x30, RZ, 0xfc, !PT ;  /* 0x0000003037347812 */ /* 0x041fe200078efcff */
[----:B------:R0:W4:Y:S01]  /*48f0*/  @!P5 LDG.E.U16 R54, desc[UR8][R84.64] ;  /* 0x000000085436d981 */ /* 0x000122000c1e1500 */
[----:B------:R-:W-:Y:S02]  /*4900*/  LOP3.LUT R55, R55, 0x38, RZ, 0xfc, !PT ;  /* 0x0000003837377812 */ /* 0x000fe400078efcff */
[----:B------:R-:W-:Y:S01]  /*4910*/  ISETP.GE.AND P1, PT, R58, UR7, PT ;  /* 0x000000073a007c0c */ /* 0x000fe2000bf26270 */
[----:B------:R-:W5:Y:S01]  /*4920*/  @!P3 LDG.E.U16 R57, desc[UR8][R86.64] ;  /* 0x000000085639b981 */ /* 0x000f62000c1e1500 */
[----:B------:R-:W-:-:S02]  /*4930*/  ISETP.GE.AND P5, PT, R55, UR7, PT ;  /* 0x0000000737007c0c */ /* 0x000fc4000bfa6270 */
[----:B------:R-:W-:Y:S01]  /*4940*/  ISETP.GE.AND P4, PT, R52, UR7, PT ;  /* 0x0000000734007c0c */ /* 0x000fe2000bf86270 */
[----:B------:R-:W-:Y:S01]  /*4950*/  IMAD.WIDE R52, R199, 0x2, R206 ;  /* 0x00000002c7347825 */ /* 0x000fe200078e02ce */
[----:B------:R-:W-:Y:S02]  /*4960*/  PRMT R55, RZ, 0x7610, R55 ;  /* 0x00007610ff377816 */ /* 0x000fe40000000037 */
[----:B------:R-:W-:Y:S01]  /*4970*/  PRMT R251, RZ, 0x7610, R251 ;  /* 0x00007610fffb7816 */ /* 0x000fe200000000fb */
[----:B------:R-:W-:-:S03]  /*4980*/  IMAD.WIDE R62, R200, 0x2, R206 ;  /* 0x00000002c83e7825 */ /* 0x000fc600078e02ce */
[----:B------:R-:W2:Y:S01]  /*4990*/  @!P2 LDG.E.U16 R55, desc[UR8][R52.64] ;  /* 0x000000083437a981 */ /* 0x000ea2000c1e1500 */
[----:B------:R-:W-:Y:S01]  /*49a0*/  PRMT R58, RZ, 0x7610, R58 ;  /* 0x00007610ff3a7816 */ /* 0x000fe2000000003a */
[----:B------:R-:W-:Y:S01]  /*49b0*/  IMAD.WIDE R72, R201, 0x2, R206 ;  /* 0x00000002c9487825 */ /* 0x000fe200078e02ce */
[----:B------:R-:W-:Y:S01]  /*49c0*/  PRMT R59, RZ, 0x7610, R59 ;  /* 0x00007610ff3b7816 */ /* 0x000fe2000000003b */
[----:B------:R-:W2:Y:S02]  /*49d0*/  @!P1 LDG.E.U16 R251, desc[UR8][R62.64] ;  /* 0x000000083efb9981 */ /* 0x000ea4000c1e1500 */
[----:B------:R-:W-:Y:S02]  /*49e0*/  IMAD.WIDE R74, R202, 0x2, R206 ;  /* 0x00000002ca4a7825 */ /* 0x000fe400078e02ce */
[----:B------:R-:W2:Y:S01]  /*49f0*/  @!P4 LDG.E.U16 R58, desc[UR8][R72.64] ;  /* 0x00000008483ac981 */ /* 0x000ea2000c1e1500 */
[----:B------:R-:W-:-:S03]  /*4a00*/  IADD3 RZ, P1, PT, R4, R179, RZ ;  /* 0x000000b304ff7210 */ /* 0x000fc60007f3e0ff */
[----:B------:R1:W2:Y:S01]  /*4a10*/  @!P5 LDG.E.U16 R59, desc[UR8][R74.64] ;  /* 0x000000084a3bd981 */ /* 0x0002a2000c1e1500 */
[-C--:B------:R-:W-:Y:S01]  /*4a20*/  IADD3 RZ, P2, PT, R2, R179.reuse, RZ ;  /* 0x000000b302ff7210 */ /* 0x080fe20007f5e0ff */
[----:B0-----:R-:W-:Y:S01]  /*4a30*/  IMAD.X R85, R5, 0x1, R192, P1 ;  /* 0x0000000105557824 */ /* 0x001fe200008e06c0 */
[----:B------:R-:W-:-:S03]  /*4a40*/  IADD3 RZ, P1, PT, R8, R179, RZ ;  /* 0x000000b308ff7210 */ /* 0x000fc60007f3e0ff */
[--C-:B------:R-:W-:Y:S01]  /*4a50*/  IMAD.X R105, R3, 0x1, R192.reuse, P2 ;  /* 0x0000000103697824 */ /* 0x100fe200010e06c0 */
[-C--:B------:R-:W-:Y:S01]  /*4a60*/  IADD3 RZ, P2, PT, R6, R179.reuse, RZ ;  /* 0x000000b306ff7210 */ /* 0x080fe20007f5e0ff */
[----:B-1----:R-:W-:Y:S01]  /*4a70*/  IMAD.X R75, R9, 0x1, R192, P1 ;  /* 0x00000001094b7824 */ /* 0x002fe200008e06c0 */
[-C--:B------:R-:W-:Y:S01]  /*4a80*/  IADD3 RZ, P1, PT, R12, R179.reuse, RZ ;  /* 0x000000b30cff7210 */ /* 0x080fe20007f3e0ff */
[----:B------:R-:W-:Y:S01]  /*4a90*/  IMAD.IADD R84, R4, 0x1, R179 ;  /* 0x0000000104547824 */ /* 0x000fe200078e02b3 */
[----:B------:R-:W-:Y:S01]  /*4aa0*/  PRMT R61, RZ, 0x7610, R61 ;  /* 0x00007610ff3d7816 */ /* 0x000fe2000000003d */
[----:B------:R-:W-:Y:S01]  /*4ab0*/  BAR.SYNC.DEFER_BLOCKING 0x0 ;  /* 0x0000000000007b1d */ /* 0x000fe20000010000 */
[----:B------:R-:W-:Y:S01]  /*4ac0*/  PRMT R62, RZ, 0x7610, R62 ;  /* 0x00007610ff3e7816 */ /* 0x000fe2000000003e */
[--C-:B------:R-:W-:Y:S02]  /*4ad0*/  IMAD.IADD R86, R6, 0x1, R179.reuse ;  /* 0x0000000106567824 */ /* 0x100fe400078e02b3 */
[--C-:B------:R-:W-:Y:S01]  /*4ae0*/  IMAD.X R87, R7, 0x1, R192.reuse, P2 ;  /* 0x0000000107577824 */ /* 0x100fe200010e06c0 */
[-C--:B------:R-:W-:Y:S01]  /*4af0*/  IADD3 RZ, P2, PT, R10, R179.reuse, RZ ;  /* 0x000000b30aff7210 */ /* 0x080fe20007f5e0ff */
[----:B------:R-:W-:Y:S01]  /*4b00*/  IMAD.X R53, R13, 0x1, R192, P1 ;  /* 0x000000010d357824 */ /* 0x000fe200008e06c0 */
[----:B------:R-:W-:Y:S01]  /*4b10*/  IADD3 RZ, P1, PT, R16, R179, RZ ;  /* 0x000000b310ff7210 */ /* 0x000fe20007f3e0ff */
[----:B------:R-:W-:Y:S01]  /*4b20*/  IMAD.IADD R74, R8, 0x1, R179 ;  /* 0x00000001084a7824 */ /* 0x000fe200078e02b3 */
[----:B------:R-:W-:Y:S01]  /*4b30*/  PRMT R63, RZ, 0x7610, R63 ;  /* 0x00007610ff3f7816 */ /* 0x000fe2000000003f */
[----:B------:R-:W-:Y:S01]  /*4b40*/  IMAD.IADD R52, R12, 0x1, R179 ;  /* 0x000000010c347824 */ /* 0x000fe200078e02b3 */
[----:B------:R-:W-:-:S02]  /*4b50*/  PRMT R73, RZ, 0x7610, R73 ;  /* 0x00007610ff497816 */ /* 0x000fc40000000049 */
[----:B------:R-:W-:Y:S01]  /*4b60*/  PRMT R72, RZ, 0x7610, R72 ;  /* 0x00007610ff487816 */ /* 0x000fe20000000048 */
[--C-:B------:R-:W-:Y:S01]  /*4b70*/  IMAD.IADD R104, R2, 0x1, R179.reuse ;  /* 0x0000000102687824 */ /* 0x100fe200078e02b3 */
[----:B------:R-:W-:Y:S01]  /*4b80*/  PRMT R60, RZ, 0x7610, R60 ;  /* 0x00007610ff3c7816 */ /* 0x000fe2000000003c */
[C---:B------:R-:W-:Y:S01]  /*4b90*/  IMAD.IADD R106, R14.reuse, 0x1, R179 ;  /* 0x000000010e6a7824 */ /* 0x040fe200078e02b3 */
[----:B------:R0:W2:Y:S04]  /*4ba0*/  @!P0 LDG.E.U16 R61, desc[UR8][R84.64] ;  /* 0x00000008543d8981 */ /* 0x0000a8000c1e1500 */
[----:B------:R1:W2:Y:S04]  /*4bb0*/  @!P0 LDG.E.U16 R62, desc[UR8][R86.64] ;  /* 0x00000008563e8981 */ /* 0x0002a8000c1e1500 */
[----:B------:R1:W2:Y:S01]  /*4bc0*/  @!P0 LDG.E.U16 R63, desc[UR8][R74.64] ;  /* 0x000000084a3f8981 */ /* 0x0002a2000c1e1500 */
[----:B0-----:R-:W-:Y:S01]  /*4bd0*/  IMAD.X R85, R11, 0x1, R192, P2 ;  /* 0x000000010b557824 */ /* 0x001fe200010e06c0 */
[----:B------:R-:W-:-:S02]  /*4be0*/  IADD3 RZ, P2, PT, R14, R179, RZ ;  /* 0x000000b30eff7210 */ /* 0x000fc40007f5e0ff */
[----:B------:R0:W2:Y:S01]  /*4bf0*/  @!P0 LDG.E.U16 R73, desc[UR8][R52.64] ;  /* 0x0000000834498981 */ /* 0x0000a2000c1e1500 */
[----:B-1----:R-:W-:Y:S01]  /*4c00*/  IMAD.X R87, R17, 0x1, R192, P1 ;  /* 0x0000000111577824 */ /* 0x002fe200008e06c0 */
[-C--:B------:R-:W-:Y:S01]  /*4c10*/  IADD3 RZ, P1, PT, R20, R179.reuse, RZ ;  /* 0x000000b314ff7210 */ /* 0x080fe20007f3e0ff */
[--C-:B------:R-:W-:Y:S01]  /*4c20*/  IMAD.IADD R84, R10, 0x1, R179.reuse ;  /* 0x000000010a547824 */ /* 0x100fe200078e02b3 */
[----:B------:R1:W2:Y:S01]  /*4c30*/  @!P0 LDG.E.U16 R60, desc[UR8][R104.64] ;  /* 0x00000008683c8981 */ /* 0x0002a2000c1e1500 */
[----:B------:R-:W-:Y:S01]  /*4c40*/  PRMT R74, RZ, 0x7610, R74 ;  /* 0x00007610ff4a7816 */ /* 0x000fe2000000004a */
[--C-:B------:R-:W-:Y:S01]  /*4c50*/  IMAD.X R107, R15, 0x1, R192.reuse, P2 ;  /* 0x000000010f6b7824 */ /* 0x100fe200010e06c0 */
[-C--:B------:R-:W-:Y:S01]  /*4c60*/  IADD3 RZ, P2, PT, R18, R179.reuse, RZ ;  /* 0x000000b312ff7210 */ /* 0x080fe20007f5e0ff */
[----:B------:R1:W2:Y:S01]  /*4c70*/  @!P0 LDG.E.U16 R72, desc[UR8][R84.64] ;  /* 0x0000000854488981 */ /* 0x0002a2000c1e1500 */
[--C-:B0-----:R-:W-:Y:S01]  /*4c80*/  IMAD.X R53, R21, 0x1, R192.reuse, P1 ;  /* 0x0000000115357824 */ /* 0x101fe200008e06c0 */
[-C--:B------:R-:W-:Y:S01]  /*4c90*/  IADD3 RZ, P1, PT, R24, R179.reuse, RZ ;  /* 0x000000b318ff7210 */ /* 0x080fe20007f3e0ff */
[----:B------:R-:W-:Y:S01]  /*4ca0*/  IMAD.IADD R86, R16, 0x1, R179 ;  /* 0x0000000110567824 */ /* 0x000fe200078e02b3 */
[----:B------:R-:W-:Y:S01]  /*4cb0*/  PRMT R75, RZ, 0x7610, R75 ;  /* 0x00007610ff4b7816 */ /* 0x000fe2000000004b */
[----:B------:R0:W2:Y:S01]  /*4cc0*/  @!P0 LDG.E.U16 R74, desc[UR8][R106.64] ;  /* 0x000000086a4a8981 */ /* 0x0000a2000c1e1500 */
[--C-:B-1----:R-:W-:Y:S01]  /*4cd0*/  IMAD.X R105, R19, 0x1, R192.reuse, P2 ;  /* 0x0000000113697824 */ /* 0x102fe200010e06c0 */
[-C--:B------:R-:W-:Y:S01]  /*4ce0*/  IADD3 RZ, P2, PT, R22, R179.reuse, RZ ;  /* 0x000000b316ff7210 */ /* 0x080fe20007f5e0ff */
[----:B------:R-:W-:Y:S01]  /*4cf0*/  IMAD.IADD R52, R20, 0x1, R179 ;  /* 0x0000000114347824 */ /* 0x000fe200078e02b3 */
[----:B------:R-:W-:Y:S01]  /*4d00*/  PRMT R85, RZ, 0x7610, R85 ;  /* 0x00007610ff557816 */ /* 0x000fe20000000055 */
[----:B------:R1:W2:Y:S01]  /*4d10*/  @!P0 LDG.E.U16 R75, desc[UR8][R86.64] ;  /* 0x00000008564b8981 */ /* 0x0002a2000c1e1500 */
[----:B0-----:R-:W-:Y:S01]  /*4d20*/  IMAD.X R107, R25, 0x1, R192, P1 ;  /* 0x00000001196b7824 */ /* 0x001fe200008e06c0 */
[-C--:B------:R-:W-:Y:S01]  /*4d30*/  IADD3 RZ, P1, PT, R28, R179.reuse, RZ ;  /* 0x000000b31cff7210 */ /* 0x080fe20007f3e0ff */
[--C-:B------:R-:W-:Y:S01]  /*4d40*/  IMAD.IADD R104, R18, 0x1, R179.reuse ;  /* 0x0000000112687824 */ /* 0x100fe200078e02b3 */
[----:B------:R-:W-:Y:S01]  /*4d50*/  PRMT R84, RZ, 0x7610, R84 ;  /* 0x00007610ff547816 */ /* 0x000fe20000000054 */
[----:B------:R0:W2:Y:S01]  /*4d60*/  @!P0 LDG.E.U16 R85, desc[UR8][R52.64] ;  /* 0x0000000834558981 */ /* 0x0000a2000c1e1500 */
[----:B------:R-:W-:Y:S01]  /*4d70*/  IMAD.IADD R204, R22, 0x1, R179 ;  /* 0x0000000116cc7824 */ /* 0x000fe200078e02b3 */
[----:B-1----:R-:W-:Y:S01]  /*4d80*/  PRMT R86, RZ, 0x7610, R86 ;  /* 0x00007610ff567816 */ /* 0x002fe20000000056 */
[----:B------:R-:W-:Y:S01]  /*4d90*/  IMAD.X R205, R23, 0x1, R192, P2 ;  /* 0x0000000117cd7824 */ /* 0x000fe200010e06c0 */
[----:B------:R-:W-:Y:S01]  /*4da0*/  IADD3 RZ, P2, PT, R26, R179, RZ ;  /* 0x000000b31aff7210 */ /* 0x000fe20007f5e0ff */
[----:B------:R1:W2:Y:S01]  /*4db0*/  @!P0 LDG.E.U16 R84, desc[UR8][R104.64] ;  /* 0x0000000868548981 */ /* 0x0002a2000c1e1500 */
[----:B------:R-:W-:Y:S01]  /*4dc0*/  PRMT R87, RZ, 0x7610, R87 ;  /* 0x00007610ff577816 */ /* 0x000fe20000000057 */
[----:B------:R-:W-:-:S02]  /*4dd0*/  IMAD.IADD R106, R24, 0x1, R179 ;  /* 0x00000001186a7824 */ /* 0x000fc400078e02b3 */
[----:B------:R1:W2:Y:S01]  /*4de0*/  @!P0 LDG.E.U16 R86, desc[UR8][R204.64] ;  /* 0x00000008cc568981 */ /* 0x0002a2000c1e1500 */
[--C-:B0-----:R-:W-:Y:S01]  /*4df0*/  IMAD.X R53, R29, 0x1, R192.reuse, P1 ;  /* 0x000000011d357824 */ /* 0x101fe200008e06c0 */
[-C--:B------:R-:W-:Y:S01]  /*4e00*/  IADD3 RZ, P1, PT, R32, R179.reuse, RZ ;  /* 0x000000b320ff7210 */ /* 0x080fe20007f3e0ff */
[--C-:B------:R-:W-:Y:S01]  /*4e10*/  IMAD.X R111, R27, 0x1, R192.reuse, P2 ;  /* 0x000000011b6f7824 */ /* 0x100fe200010e06c0 */
[-C--:B------:R-:W-:Y:S01]  /*4e20*/  IADD3 RZ, P2, PT, R30, R179.reuse, RZ ;  /* 0x000000b31eff7210 */ /* 0x080fe20007f5e0ff */
[----:B------:R-:W-:Y:S01]  /*4e30*/  IMAD.IADD R52, R28, 0x1, R179 ;  /* 0x000000011c347824 */ /* 0x000fe200078e02b3 */
[----:B-1----:R-:W-:Y:S01]  /*4e40*/  PRMT R105, RZ, 0x7610, R105 ;  /* 0x00007610ff697816 */ /* 0x002fe20000000069 */
[----:B------:R0:W2:Y:S01]  /*4e50*/  @!P0 LDG.E.U16 R87, desc[UR8][R106.64] ;  /* 0x000000086a578981 */ /* 0x0000a2000c1e1500 */
[----:B------:R-:W-:Y:S01]  /*4e60*/  IMAD.X R205, R33, 0x1, R192, P1 ;  /* 0x0000000121cd7824 */ /* 0x000fe200008e06c0 */
[-C--:B------:R-:W-:Y:S01]  /*4e70*/  IADD3 RZ, P1, PT, R36, R179.reuse, RZ ;  /* 0x000000b324ff7210 */ /* 0x080fe20007f3e0ff */
[--C-:B------:R-:W-:Y:S01]  /*4e80*/  IMAD.IADD R110, R26, 0x1, R179.reuse ;  /* 0x000000011a6e7824 */ /* 0x100fe200078e02b3 */
[----:B------:R-:W-:Y:S01]  /*4e90*/  PRMT R104, RZ, 0x7610, R104 ;  /* 0x00007610ff687816 */ /* 0x000fe20000000068 */
[----:B------:R1:W2:Y:S01]  /*4ea0*/  @!P0 LDG.E.U16 R105, desc[UR8][R52.64] ;  /* 0x0000000834698981 */ /* 0x0002a2000c1e1500 */
[----:B------:R-:W-:Y:S01]  /*4eb0*/  IMAD.IADD R210, R30, 0x1, R179 ;  /* 0x000000011ed27824 */ /* 0x000fe200078e02b3 */
[----:B0-----:R-:W-:Y:S01]  /*4ec0*/  PRMT R106, RZ, 0x7610, R106 ;  /* 0x00007610ff6a7816 */ /* 0x001fe2000000006a */
[--C-:B------:R-:W-:Y:S01]  /*4ed0*/  IMAD.X R211, R31, 0x1, R192.reuse, P2 ;  /* 0x000000011fd37824 */ /* 0x100fe200010e06c0 */
[-C--:B------:R-:W-:Y:S01]  /*4ee0*/  IADD3 RZ, P2, PT, R34, R179.reuse, RZ ;  /* 0x000000b322ff7210 */ /* 0x080fe20007f5e0ff */
[----:B------:R0:W2:Y:S01]  /*4ef0*/  @!P0 LDG.E.U16 R104, desc[UR8][R110.64] ;  /* 0x000000086e688981 */ /* 0x0000a2000c1e1500 */
[----:B-1----:R-:W-:Y:S01]  /*4f00*/  IMAD.X R53, R37, 0x1, R192, P1 ;  /* 0x0000000125357824 */ /* 0x002fe200008e06c0 */
[----:B------:R-:W-:-:S02]  /*4f10*/  IADD3 RZ, P1, PT, R40, R179, RZ ;  /* 0x000000b328ff7210 */ /* 0x000fc40007f3e0ff */
[----:B------:R1:W2:Y:S01]  /*4f20*/  @!P0 LDG.E.U16 R106, desc[UR8][R210.64] ;  /* 0x00000008d26a8981 */ /* 0x0002a2000c1e1500 */
[----:B------:R-:W-:Y:S01]  /*4f30*/  IMAD.X R209, R35, 0x1, R192, P2 ;  /* 0x0000000123d17824 */ /* 0x000fe200010e06c0 */
[-C--:B------:R-:W-:Y:S01]  /*4f40*/  IADD3 RZ, P2, PT, R38, R179.reuse, RZ ;  /* 0x000000b326ff7210 */ /* 0x080fe20007f5e0ff */
[----:B------:R-:W-:Y:S01]  /*4f50*/  IMAD.IADD R52, R36, 0x1, R179 ;  /* 0x0000000124347824 */ /* 0x000fe200078e02b3 */
[----:B0-----:R-:W-:Y:S02]  /*4f60*/  PRMT R110, RZ, 0x7610, R110 ;  /* 0x00007610ff6e7816 */ /* 0x001fe4000000006e */
[----:B------:R-:W-:Y:S01]  /*4f70*/  PRMT R109, RZ, 0x7610, R109 ;  /* 0x00007610ff6d7816 */ /* 0x000fe2000000006d */
[--C-:B-1----:R-:W-:Y:S01]  /*4f80*/  IMAD.X R211, R41, 0x1, R192.reuse, P1 ;  /* 0x0000000129d37824 */ /* 0x102fe200008e06c0 */
[-C--:B------:R-:W-:Y:S02]  /*4f90*/  IADD3 RZ, P1, PT, R44, R179.reuse, RZ ;  /* 0x000000b32cff7210 */ /* 0x080fe40007f3e0ff */
[----:B------:R0:W2:Y:S01]  /*4fa0*/  @!P0 LDG.E.U16 R110, desc[UR8][R52.64] ;  /* 0x00000008346e8981 */ /* 0x0000a2000c1e1500 */
[----:B------:R-:W-:Y:S01]  /*4fb0*/  IADD3 R208, PT, PT, R34, R179, RZ ;  /* 0x000000b322d07210 */ /* 0x000fe20007ffe0ff */
[----:B------:R-:W-:Y:S01]  /*4fc0*/  IMAD.IADD R214, R38, 0x1, R179 ;  /* 0x0000000126d67824 */ /* 0x000fe200078e02b3 */
[----:B------:R-:W-:Y:S01]  /*4fd0*/  PRMT R111, RZ, 0x7610, R111 ;  /* 0x00007610ff6f7816 */ /* 0x000fe2000000006f */
[----:B------:R-:W-:-:S02]  /*4fe0*/  IMAD.X R215, R39, 0x1, R192, P2 ;  /* 0x0000000127d77824 */ /* 0x000fc400010e06c0 */
[----:B------:R1:W2:Y:S01]  /*4ff0*/  @!P0 LDG.E.U16 R109, desc[UR8][R208.64] ;  /* 0x00000008d06d8981 */ /* 0x0002a2000c1e1500 */
[--C-:B0-----:R-:W-:Y:S01]  /*5000*/  IMAD.X R53, R45, 0x1, R192.reuse, P1 ;  /* 0x000000012d357824 */ /* 0x101fe200008e06c0 */
[-C--:B------:R-:W-:Y:S02]  /*5010*/  IADD3 RZ, P1, PT, R48, R179.reuse, RZ ;  /* 0x000000b330ff7210 */ /* 0x080fe40007f3e0ff */
[----:B------:R0:W2:Y:S01]  /*5020*/  @!P0 LDG.E.U16 R111, desc[UR8][R214.64] ;  /* 0x00000008d66f8981 */ /* 0x0000a2000c1e1500 */
[----:B------:R-:W-:Y:S01]  /*5030*/  IMAD.IADD R52, R44, 0x1, R179 ;  /* 0x000000012c347824 */ /* 0x000fe200078e02b3 */
[-C--:B------:R-:W-:Y:S02]  /*5040*/  IADD3 RZ, P2, PT, R42, R179.reuse, RZ ;  /* 0x000000b32aff7210 */ /* 0x080fe40007f5e0ff */
[----:B-1----:R-:W-:Y:S01]  /*5050*/  PRMT R209, RZ, 0x7610, R209 ;  /* 0x00007610ffd17816 */ /* 0x002fe200000000d1 */
[----:B0-----:R-:W-:Y:S01]  /*5060*/  IMAD.X R215, R49, 0x1, R192, P1 ;  /* 0x0000000131d77824 */ /* 0x001fe200008e06c0 */
[----:B------:R-:W-:-:S04]  /*5070*/  IADD3 RZ, P1, PT, R112, R179, RZ ;  /* 0x000000b370ff7210 */ /* 0x000fc80007f3e0ff */
[----:B------:R0:W2:Y:S01]  /*5080*/  @!P0 LDG.E.U16 R209, desc[UR8][R52.64] ;  /* 0x0000000834d18981 */ /* 0x0000a2000c1e1500 */
[----:B------:R-:W-:Y:S01]  /*5090*/  PRMT R208, RZ, 0x7610, R208 ;  /* 0x00007610ffd07816 */ /* 0x000fe200000000d0 */
[----:B------:R-:W-:Y:S02]  /*50a0*/  IMAD.IADD R212, R42, 0x1, R179 ;  /* 0x000000012ad47824 */ /* 0x000fe400078e02b3 */
[--C-:B------:R-:W-:Y:S01]  /*50b0*/  IMAD.X R213, R43, 0x1, R192.reuse, P2 ;  /* 0x000000012bd57824 */ /* 0x100fe200010e06c0 */
[----:B------:R-:W-:Y:S01]  /*50c0*/  PRMT R107, RZ, 0x7610, R107 ;  /* 0x00007610ff6b7816 */ /* 0x000fe2000000006b */
[--C-:B------:R-:W-:Y:S02]  /*50d0*/  IMAD.IADD R204, R32, 0x1, R179.reuse ;  /* 0x0000000120cc7824 */ /* 0x100fe400078e02b3 */
[----:B0-----:R-:W-:Y:S01]  /*50e0*/  IMAD.X R53, R113, 0x1, R192, P1 ;  /* 0x0000000171357824 */ /* 0x001fe200008e06c0 */
[-C--:B------:R-:W-:Y:S01]  /*50f0*/  IADD3 RZ, P1, PT, R116, R179.reuse, RZ ;  /* 0x000000b374ff7210 */ /* 0x080fe20007f3e0ff */
[----:B------:R0:W2:Y:S01]  /*5100*/  @!P0 LDG.E.U16 R208, desc[UR8][R212.64] ;  /* 0x00000008d4d08981 */ /* 0x0000a2000c1e1500 */
[----:B------:R-:W-:Y:S01]  /*5110*/  IADD3 RZ, P2, PT, R46, R179, RZ ;  /* 0x000000b32eff7210 */ /* 0x000fe20007f5e0ff */
[----:B------:R-:W-:-:S02]  /*5120*/  IMAD.IADD R52, R112, 0x1, R179 ;  /* 0x0000000170347824 */ /* 0x000fc400078e02b3 */
[--C-:B------:R-:W-:Y:S01]  /*5130*/  IMAD.X R221, R117, 0x1, R192.reuse, P1 ;  /* 0x0000000175dd7824 */ /* 0x100fe200008e06c0 */
[-C--:B------:R-:W-:Y:S01]  /*5140*/  IADD3 RZ, P1, PT, R118, R179.reuse, RZ ;  /* 0x000000b376ff7210 */ /* 0x080fe20007f3e0ff */
[----:B------:R1:W2:Y:S01]  /*5150*/  @!P0 LDG.E.U16 R107, desc[UR8][R204.64] ;  /* 0x00000008cc6b8981 */ /* 0x0002a2000c1e1500 */
[----:B0-----:R-:W-:Y:S01]  /*5160*/  PRMT R213, RZ, 0x7610, R213 ;  /* 0x00007610ffd57816 */ /* 0x001fe200000000d5 */
[--C-:B------:R-:W-:Y:S02]  /*5170*/  IMAD.IADD R210, R40, 0x1, R179.reuse ;  /* 0x0000000128d27824 */ /* 0x100fe400078e02b3 */
[----:B------:R-:W-:Y:S01]  /*5180*/  IMAD.X R219, R47, 0x1, R192, P2 ;  /* 0x000000012fdb7824 */ /* 0x000fe200010e06c0 */
[----:B-1----:R-:W-:Y:S02]  /*5190*/  PRMT R204, RZ, 0x7610, R204 ;  /* 0x00007610ffcc7816 */ /* 0x002fe400000000cc */
[----:B------:R0:W2:Y:S01]  /*51a0*/  @!P0 LDG.E.U16 R213, desc[UR8][R52.64] ;  /* 0x0000000834d58981 */ /* 0x0000a2000c1e1500 */
[----:B------:R-:W-:Y:S01]  /*51b0*/  IMAD.X R229, R119, 0x1, R192, P1 ;  /* 0x0000000177e57824 */ /* 0x000fe200008e06c0 */
[-C--:B------:R-:W-:Y:S01]  /*51c0*/  IADD3 RZ, P2, PT, R50, R179.reuse, RZ ;  /* 0x000000b332ff7210 */ /* 0x080fe20007f5e0ff */
[--C-:B------:R-:W-:Y:S01]  /*51d0*/  IMAD.IADD R214, R48, 0x1, R179.reuse ;  /* 0x0000000130d67824 */ /* 0x100fe200078e02b3 */
[----:B------:R1:W2:Y:S01]  /*51e0*/  @!P0 LDG.E.U16 R204, desc[UR8][R210.64] ;  /* 0x00000008d2cc8981 */ /* 0x0002a2000c1e1500 */
[----:B0-----:R-:W-:Y:S01]  /*51f0*/  IADD3 R52, P1, PT, R186, R179, RZ ;  /* 0x000000b3ba347210 */ /* 0x001fe20007f3e0ff */
[----:B------:R-:W-:-:S02]  /*5200*/  IMAD.IADD R218, R46, 0x1, R179 ;  /* 0x000000012eda7824 */ /* 0x000fc400078e02b3 */
[--C-:B------:R-:W-:Y:S01]  /*5210*/  IMAD.X R217, R51, 0x1, R192.reuse, P2 ;  /* 0x0000000133d97824 */ /* 0x100fe200010e06c0 */
[----:B-1----:R-:W-:Y:S01]  /*5220*/  PRMT R211, RZ, 0x7610, R211 ;  /* 0x00007610ffd37816 */ /* 0x002fe200000000d3 */
[----:B------:R-:W-:Y:S01]  /*5230*/  IMAD.X R53, R187, 0x1, R192, P1 ;  /* 0x00000001bb357824 */ /* 0x000fe200008e06c0 */
[----:B------:R-:W-:Y:S02]  /*5240*/  PRMT R210, RZ, 0x7610, R210 ;  /* 0x00007610ffd27816 */ /* 0x000fe400000000d2 */
[-C--:B------:R-:W-:Y:S02]  /*5250*/  IADD3 RZ, P2, PT, R114, R179.reuse, RZ ;  /* 0x000000b372ff7210 */ /* 0x080fe40007f5e0ff */
[-C--:B------:R-:W-:Y:S01]  /*5260*/  IADD3 R230, P1, PT, R182, R179.reuse, RZ ;  /* 0x000000b3b6e67210 */ /* 0x080fe20007f3e0ff */
[----:B------:R0:W2:Y:S04]  /*5270*/  @!P0 LDG.E.U16 R211, desc[UR8][R214.64] ;  /* 0x00000008d6d38981 */ /* 0x0000a8000c1e1500 */
[----:B------:R1:W2:Y:S01]  /*5280*/  @!P0 LDG.E.U16 R210, desc[UR8][R218.64] ;  /* 0x00000008dad28981 */ /* 0x0002a2000c1e1500 */
[----:B------:R-:W-:Y:S01]  /*5290*/  IMAD.X R231, R183, 0x1, R192, P1 ;  /* 0x00000001b7e77824 */ /* 0x000fe200008e06c0 */
[----:B------:R-:W-:-:S02]  /*52a0*/  IADD3 R226, P1, PT, R174, R179, RZ ;  /* 0x000000b3aee27210 */ /* 0x000fc40007f3e0ff */
[----:B0-----:R-:W-:Y:S01]  /*52b0*/  PRMT R214, RZ, 0x7610, R214 ;  /* 0x00007610ffd67816 */ /* 0x001fe200000000d6 */
[--C-:B-1----:R-:W-:Y:S02]  /*52c0*/  IMAD.IADD R218, R114, 0x1, R179.reuse ;  /* 0x0000000172da7824 */ /* 0x102fe400078e02b3 */
[--C-:B------:R-:W-:Y:S02]  /*52d0*/  IMAD.X R219, R115, 0x1, R192.reuse, P2 ;  /* 0x0000000173db7824 */ /* 0x100fe400010e06c0 */
[----:B------:R-:W-:Y:S01]  /*52e0*/  IMAD.X R227, R173, 0x1, R192, P1 ;  /* 0x00000001ade37824 */ /* 0x000fe200008e06c0 */
[-C--:B------:R-:W-:Y:S02]  /*52f0*/  IADD3 R232, P1, PT, R170, R179.reuse, RZ ;  /* 0x000000b3aae87210 */ /* 0x080fe40007f3e0ff */
[----:B------:R0:W2:Y:S01]  /*5300*/  @!P0 LDG.E.U16 R214, desc[UR8][R218.64] ;  /* 0x00000008dad68981 */ /* 0x0000a2000c1e1500 */
[----:B------:R-:W-:Y:S01]  /*5310*/  PRMT R212, RZ, 0x7610, R212 ;  /* 0x00007610ffd47816 */ /* 0x000fe200000000d4 */
[----:B------:R-:W-:Y:S01]  /*5320*/  IMAD.IADD R216, R50, 0x1, R179 ;  /* 0x0000000132d87824 */ /* 0x000fe200078e02b3 */
[----:B------:R-:W-:Y:S01]  /*5330*/  IADD3 R222, P2, PT, R190, R179, RZ ;  /* 0x000000b3bede7210 */ /* 0x000fe20007f5e0ff */
[----:B------:R-:W-:Y:S01]  /*5340*/  IMAD.X R233, R169, 0x1, R192, P1 ;  /* 0x00000001a9e97824 */ /* 0x000fe200008e06c0 */
[----:B------:R-:W-:Y:S01]  /*5350*/  PRMT R215, RZ, 0x7610, R215 ;  /* 0x00007610ffd77816 */ /* 0x000fe200000000d7 */
[----:B------:R-:W-:Y:S01]  /*5360*/  IMAD.IADD R220, R116, 0x1, R179 ;  /* 0x0000000174dc7824 */ /* 0x000fe200078e02b3 */
[----:B------:R1:W2:Y:S01]  /*5370*/  @!P0 LDG.E.U16 R212, desc[UR8][R216.64] ;  /* 0x00000008d8d48981 */ /* 0x0002a2000c1e1500 */
[----:B0-----:R-:W-:-:S02]  /*5380*/  PRMT R218, RZ, 0x7610, R218 ;  /* 0x00007610ffda7816 */ /* 0x001fc400000000da */
[----:B------:R-:W-:Y:S01]  /*5390*/  PRMT R219, RZ, 0x7610, R219 ;  /* 0x00007610ffdb7816 */ /* 0x000fe200000000db */
[----:B------:R-:W-:Y:S01]  /*53a0*/  IMAD.X R223, R191, 0x1, R192, P2 ;  /* 0x00000001bfdf7824 */ /* 0x000fe200010e06c0 */
[----:B------:R0:W2:Y:S04]  /*53b0*/  @!P0 LDG.E.U16 R215, desc[UR8][R220.64] ;  /* 0x00000008dcd78981 */ /* 0x0000a8000c1e1500 */
[----:B------:R0:W2:Y:S01]  /*53c0*/  @!P0 LDG.E.U16 R218, desc[UR8][R52.64] ;  /* 0x0000000834da8981 */ /* 0x0000a2000c1e1500 */
[----:B-1----:R-:W-:Y:S01]  /*53d0*/  PRMT R217, RZ, 0x7610, R217 ;  /* 0x00007610ffd97816 */ /* 0x002fe200000000d9 */
[----:B------:R-:W-:Y:S01]  /*53e0*/  IMAD.IADD R228, R118, 0x1, R179 ;  /* 0x0000000176e47824 */ /* 0x000fe200078e02b3 */
[----:B------:R-:W-:Y:S01]  /*53f0*/  PRMT R216, RZ, 0x7610, R216 ;  /* 0x00007610ffd87816 */ /* 0x000fe200000000d8 */
[----:B------:R1:W4:Y:S01]  /*5400*/  @!P0 LDG.E.U16 R219, desc[UR8][R230.64] ;  /* 0x00000008e6db8981 */ /* 0x000322000c1e1500 */
[----:B------:R-:W-:-:S02]  /*5410*/  IADD3 R224, P2, PT, R178, R179, RZ ;  /* 0x000000b3b2e07210 */ /* 0x000fc40007f5e0ff */
[----:B0-----:R-:W-:Y:S01]  /*5420*/  PRMT R220, RZ, 0x7610, R220 ;  /* 0x00007610ffdc7816 */ /* 0x001fe200000000dc */
[----:B------:R0:W4:Y:S01]  /*5430*/  @!P0 LDG.E.U16 R217, desc[UR8][R222.64] ;  /* 0x00000008ded98981 */ /* 0x000122000c1e1500 */
[----:B------:R-:W-:-:S03]  /*5440*/  IADD3 R52, P1, PT, R162, R179, RZ ;  /* 0x000000b3a2347210 */ /* 0x000fc60007f3e0ff */
[----:B------:R0:W4:Y:S02]  /*5450*/  @!P0 LDG.E.U16 R216, desc[UR8][R228.64] ;  /* 0x00000008e4d88981 */ /* 0x000124000c1e1500 */
[--C-:B------:R-:W-:Y:S01]  /*5460*/  IMAD.X R53, R161, 0x1, R192.reuse, P1 ;  /* 0x00000001a1357824 */ /* 0x100fe200008e06c0 */
[----:B-1----:R-:W-:Y:S01]  /*5470*/  IADD3 R230, P1, PT, R158, R179, RZ ;  /* 0x000000b39ee67210 */ /* 0x002fe20007f3e0ff */
[----:B------:R-:W-:Y:S01]  /*5480*/  IMAD.X R225, R177, 0x1, R192, P2 ;  /* 0x00000001b1e17824 */ /* 0x000fe200010e06c0 */
[----:B0-----:R-:W-:-:S03]  /*5490*/  PRMT R222, RZ, 0x7610, R222 ;  /* 0x00007610ffde7816 */ /* 0x001fc600000000de */
[--C-:B------:R-:W-:Y:S01]  /*54a0*/  IMAD.X R231, R157, 0x1, R192.reuse, P1 ;  /* 0x000000019de77824 */ /* 0x100fe200008e06c0 */
[-C--:B------:R-:W-:Y:S01]  /*54b0*/  IADD3 R236, P1, PT, R150, R179.reuse, RZ ;  /* 0x000000b396ec7210 */ /* 0x080fe20007f3e0ff */
[----:B------:R0:W4:Y:S01]  /*54c0*/  @!P0 LDG.E.U16 R220, desc[UR8][R224.64] ;  /* 0x00000008e0dc8981 */ /* 0x000122000c1e1500 */
[-C--:B------:R-:W-:Y:S02]  /*54d0*/  IADD3 R228, P2, PT, R166, R179.reuse, RZ ;  /* 0x000000b3a6e47210 */ /* 0x080fe40007f5e0ff */
[----:B------:R-:W-:Y:S01]  /*54e0*/  PRMT R221, RZ, 0x7610, R221 ;  /* 0x00007610ffdd7816 */ /* 0x000fe200000000dd */
[----:B------:R1:W4:Y:S01]  /*54f0*/  @!P0 LDG.E.U16 R222, desc[UR8][R232.64] ;  /* 0x00000008e8de8981 */ /* 0x000322000c1e1500 */
[--C-:B------:R-:W-:Y:S02]  /*5500*/  IMAD.X R237, R149, 0x1, R192.reuse, P1 ;  /* 0x0000000195ed7824 */ /* 0x100fe400008e06c0 */
[----:B------:R-:W-:Y:S01]  /*5510*/  IMAD.X R229, R165, 0x1, R192, P2 ;  /* 0x00000001a5e57824 */ /* 0x000fe200010e06c0 */
[----:B------:R-:W-:Y:S01]  /*5520*/  IADD3 R238, P2, PT, R154, R179, RZ ;  /* 0x000000b39aee7210 */ /* 0x000fe20007f5e0ff */
[----:B------:R3:W4:Y:S01]  /*5530*/  @!P0 LDG.E.U16 R221, desc[UR8][R226.64] ;  /* 0x00000008e2dd8981 */ /* 0x000722000c1e1500 */
[----:B0-----:R-:W-:-:S02]  /*5540*/  PRMT R224, RZ, 0x7610, R224 ;  /* 0x00007610ffe07816 */ /* 0x001fc400000000e0 */
[----:B-1----:R-:W-:Y:S01]  /*5550*/  IADD3 R232, P1, PT, R146, R179, RZ ;  /* 0x000000b392e87210 */ /* 0x002fe20007f3e0ff */
[----:B------:R-:W-:-:S03]  /*5560*/  IMAD.X R239, R153, 0x1, R192, P2 ;  /* 0x0000000199ef7824 */ /* 0x000fc600010e06c0 */
[----:B------:R0:W4:Y:S01]  /*5570*/  @!P0 LDG.E.U16 R224, desc[UR8][R52.64] ;  /* 0x0000000834e08981 */ /* 0x000122000c1e1500 */
[----:B---3--:R-:W-:Y:S01]  /*5580*/  PRMT R226, RZ, 0x7610, R226 ;  /* 0x00007610ffe27816 */ /* 0x008fe200000000e2 */
[----:B------:R-:W-:-:S05]  /*5590*/  IMAD.X R233, R145, 0x1, R192, P1 ;  /* 0x0000000191e97824 */ /* 0x000fca00008e06c0 */
[----:B------:R1:W3:Y:S01]  /*55a0*/  @!P0 LDG.E.U16 R226, desc[UR8][R238.64] ;  /* 0x00000008eee28981 */ /* 0x0002e2000c1e1500 */
[----:B0-----:R-:W-:-:S05]  /*55b0*/  IADD3 R52, P1, PT, R138, R179, RZ ;  /* 0x000000b38a347210 */ /* 0x001fca0007f3e0ff */
[--C-:B------:R-:W-:Y:S01]  /*55c0*/  IMAD.X R53, R137, 0x1, R192.reuse, P1 ;  /* 0x0000000189357824 */ /* 0x100fe200008e06c0 */
[-C--:B-1----:R-:W-:Y:S02]  /*55d0*/  IADD3 R238, P1, PT, R134, R179.reuse, RZ ;  /* 0x000000b386ee7210 */ /* 0x082fe40007f3e0ff */
[----:B------:R-:W-:Y:S02]  /*55e0*/  PRMT R225, RZ, 0x7610, R225 ;  /* 0x00007610ffe17816 */ /* 0x000fe400000000e1 */
[----:B------:R-:W-:Y:S01]  /*55f0*/  PRMT R227, RZ, 0x7610, R227 ;  /* 0x00007610ffe37816 */ /* 0x000fe200000000e3 */
[--C-:B------:R-:W-:Y:S01]  /*5600*/  IMAD.X R239, R133, 0x1, R192.reuse, P1 ;  /* 0x0000000185ef7824 */ /* 0x100fe200008e06c0 */
[----:B------:R-:W-:Y:S02]  /*5610*/  IADD3 R240, P1, PT, R130, R179, RZ ;  /* 0x000000b382f07210 */ /* 0x000fe40007f3e0ff */
[----:B------:R0:W3:Y:S03]  /*5620*/  @!P0 LDG.E.U16 R225, desc[UR8][R230.64] ;  /* 0x00000008e6e18981 */ /* 0x0000e6000c1e1500 */
[----:B------:R-:W-:Y:S01]  /*5630*/  IMAD.X R241, R129, 0x1, R192, P1 ;  /* 0x0000000181f17824 */ /* 0x000fe200008e06c0 */
[----:B------:R1:W3:Y:S01]  /*5640*/  @!P0 LDG.E.U16 R227, desc[UR8][R236.64] ;  /* 0x00000008ece38981 */ /* 0x0002e2000c1e1500 */
[----:B------:R-:W-:-:S02]  /*5650*/  PRMT R223, RZ, 0x7610, R223 ;  /* 0x00007610ffdf7816 */ /* 0x000fc400000000df */
[----:B0-----:R-:W-:-:S04]  /*5660*/  PRMT R230, RZ, 0x7610, R230 ;  /* 0x00007610ffe67816 */ /* 0x001fc800000000e6 */
[----:B------:R0:W3:Y:S01]  /*5670*/  @!P0 LDG.E.U16 R223, desc[UR8][R228.64] ;  /* 0x00000008e4df8981 */ /* 0x0000e2000c1e1500 */
[----:B-1----:R-:W-:-:S03]  /*5680*/  IADD3 R236, P1, PT, R126, R179, RZ ;  /* 0x000000b37eec7210 */ /* 0x002fc60007f3e0ff */
[----:B------:R1:W3:Y:S01]  /*5690*/  @!P0 LDG.E.U16 R230, desc[UR8][R52.64] ;  /* 0x0000000834e68981 */ /* 0x0002e2000c1e1500 */
[----:B------:R-:W-:Y:S01]  /*56a0*/  PRMT R231, RZ, 0x7610, R231 ;  /* 0x00007610ffe77816 */ /* 0x000fe200000000e7 */
[----:B------:R-:W-:Y:S01]  /*56b0*/  IMAD.X R237, R125, 0x1, R192, P1 ;  /* 0x000000017ded7824 */ /* 0x000fe200008e06c0 */
[----:B0-----:R-:W-:-:S04]  /*56c0*/  PRMT R228, RZ, 0x7610, R228 ;  /* 0x00007610ffe47816 */ /* 0x001fc800000000e4 */
[----:B------:R0:W3:Y:S01]  /*56d0*/  @!P0 LDG.E.U16 R231, desc[UR8][R238.64] ;  /* 0x00000008eee78981 */ /* 0x0000e2000c1e1500 */
[----:B-1----:R-:W-:-:S03]  /*56e0*/  IADD3 R52, P1, PT, R122, R179, RZ ;  /* 0x000000b37a347210 */ /* 0x002fc60007f3e0ff */
[----:B------:R1:W3:Y:S01]  /*56f0*/  @!P0 LDG.E.U16 R228, desc[UR8][R232.64] ;  /* 0x00000008e8e48981 */ /* 0x0002e2000c1e1500 */
[-C--:B------:R-:W-:Y:S01]  /*5700*/  IADD3 R234, P2, PT, R142, R179.reuse, RZ ;  /* 0x000000b38eea7210 */ /* 0x080fe20007f5e0ff */
[----:B------:R-:W-:Y:S01]  /*5710*/  IMAD.X R53, R121, 0x1, R192, P1 ;  /* 0x0000000179357824 */ /* 0x000fe200008e06c0 */
[----:B0-----:R-:W-:-:S03]  /*5720*/  IADD3 R238, P1, PT, R180, R179, RZ ;  /* 0x000000b3b4ee7210 */ /* 0x001fc60007f3e0ff */
[----:B------:R-:W-:Y:S01]  /*5730*/  IMAD.X R235, R141, 0x1, R192, P2 ;  /* 0x000000018deb7824 */ /* 0x000fe200010e06c0 */
[----:B------:R-:W-:Y:S02]  /*5740*/  PRMT R229, RZ, 0x7610, R229 ;  /* 0x00007610ffe57816 */ /* 0x000fe400000000e5 */
[----:B-1----:R-:W-:Y:S01]  /*5750*/  PRMT R232, RZ, 0x7610, R232 ;  /* 0x00007610ffe87816 */ /* 0x002fe200000000e8 */
[--C-:B------:R-:W-:Y:S01]  /*5760*/  IMAD.X R239, R181, 0x1, R192.reuse, P1 ;  /* 0x00000001b5ef7824 */ /* 0x100fe200008e06c0 */
[----:B------:R-:W-:Y:S01]  /*5770*/  IADD3 R244, P1, PT, R184, R179, RZ ;  /* 0x000000b3b8f47210 */ /* 0x000fe20007f3e0ff */
[----:B------:R-:W0:Y:S01]  /*5780*/  S2R R205, SR_TID.X ;  /* 0x0000000000cd7919 */ /* 0x000e220000002100 */
[----:B------:R1:W3:Y:S03]  /*5790*/  @!P0 LDG.E.U16 R229, desc[UR8][R234.64] ;  /* 0x00000008eae58981 */ /* 0x0002e6000c1e1500 */
[----:B------:R-:W-:Y:S01]  /*57a0*/  IMAD.X R245, R185, 0x1, R192, P1 ;  /* 0x00000001b9f57824 */ /* 0x000fe200008e06c0 */
[----:B------:R5:W3:Y:S01]  /*57b0*/  @!P0 LDG.E.U16 R232, desc[UR8][R240.64] ;  /* 0x00000008f0e88981 */ /* 0x000ae2000c1e1500 */
[----:B------:R-:W-:-:S02]  /*57c0*/  PRMT R233, RZ, 0x7610, R233 ;  /* 0x00007610ffe97816 */ /* 0x000fc400000000e9 */
[----:B-1----:R-:W-:-:S04]  /*57d0*/  PRMT R234, RZ, 0x7610, R234 ;  /* 0x00007610ffea7816 */ /* 0x002fc800000000ea */
[----:B------:R1:W3:Y:S01]  /*57e0*/  @!P0 LDG.E.U16 R233, desc[UR8][R236.64] ;  /* 0x00000008ece98981 */ /* 0x0002e2000c1e1500 */
[----:B-----5:R-:W-:-:S03]  /*57f0*/  IADD3 R240, P1, PT, R188, R179, RZ ;  /* 0x000000b3bcf07210 */ /* 0x020fc60007f3e0ff */
[----:B------:R5:W3:Y:S02]  /*5800*/  @!P0 LDG.E.U16 R234, desc[UR8][R52.64] ;  /* 0x0000000834ea8981 */ /* 0x000ae4000c1e1500 */
[----:B------:R-:W-:Y:S01]  /*5810*/  IMAD.X R241, R189, 0x1, R192, P1 ;  /* 0x00000001bdf17824 */ /* 0x000fe200008e06c0 */
[----:B-1----:R-:W-:Y:S02]  /*5820*/  PRMT R236, RZ, 0x7610, R236 ;  /* 0x00007610ffec7816 */ /* 0x002fe400000000ec */
[----:B-----5:R-:W-:-:S04]  /*5830*/  IADD3 R52, P1, PT, R176, R179, RZ ;  /* 0x000000b3b0347210 */ /* 0x020fc80007f3e0ff */
[----:B------:R1:W5:Y:S01]  /*5840*/  @!P0 LDG.E.U16 R236, desc[UR8][R244.64] ;  /* 0x00000008f4ec8981 */ /* 0x000362000c1e1500 */
[----:B------:R-:W-:Y:S01]  /*5850*/  PRMT R235, RZ, 0x7610, R235 ;  /* 0x00007610ffeb7816 */ /* 0x000fe200000000eb */
[--C-:B------:R-:W-:Y:S01]  /*5860*/  IMAD.X R53, R175, 0x1, R192.reuse, P1 ;  /* 0x00000001af357824 */ /* 0x100fe200008e06c0 */
[-C--:B------:R-:W-:Y:S02]  /*5870*/  IADD3 R242, P1, PT, R172, R179.reuse, RZ ;  /* 0x000000b3acf27210 */ /* 0x080fe40007f3e0ff */
[----:B------:R-:W-:Y:S02]  /*5880*/  PRMT R237, RZ, 0x7610, R237 ;  /* 0x00007610ffed7816 */ /* 0x000fe400000000ed */
[----:B------:R0:W5:Y:S01]  /*5890*/  @!P0 LDG.E.U16 R235, desc[UR8][R238.64] ;  /* 0x00000008eeeb8981 */ /* 0x000162000c1e1500 */
[----:B------:R-:W-:Y:S01]  /*58a0*/  IMAD.X R243, R171, 0x1, R192, P1 ;  /* 0x00000001abf37824 */ /* 0x000fe200008e06c0 */
[----:B-1----:R-:W-:Y:S02]  /*58b0*/  IADD3 R244, P1, PT, R168, R179, RZ ;  /* 0x000000b3a8f47210 */ /* 0x002fe40007f3e0ff */
[----:B------:R1:W5:Y:S02]  /*58c0*/  @!P0 LDG.E.U16 R237, desc[UR8][R240.64] ;  /* 0x00000008f0ed8981 */ /* 0x000364000c1e1500 */
[----:B------:R-:W-:-:S02]  /*58d0*/  IADD3.X R245, PT, PT, R167, R192, RZ, P1, !PT ;  /* 0x000000c0a7f57210 */ /* 0x000fc40000ffe4ff */
[----:B0-----:R-:W-:Y:S02]  /*58e0*/  PRMT R239, RZ, 0x7610, R239 ;  /* 0x00007610ffef7816 */ /* 0x001fe400000000ef */
[----:B------:R-:W-:Y:S02]  /*58f0*/  PRMT R238, RZ, 0x7610, R238 ;  /* 0x00007610ffee7816 */ /* 0x000fe400000000ee */
[----:B-1----:R-:W-:Y:S02]  /*5900*/  PRMT R240, RZ, 0x7610, R240 ;  /* 0x00007610fff07816 */ /* 0x002fe400000000f0 */
[----:B------:R0:W5:Y:S01]  /*5910*/  @!P0 LDG.E.U16 R239, desc[UR8][R242.64] ;  /* 0x00000008f2ef8981 */ /* 0x000162000c1e1500 */
[----:B------:R-:W-:-:S03]  /*5920*/  IADD3 R246, P1, PT, R164, R179, RZ ;  /* 0x000000b3a4f67210 */ /* 0x000fc60007f3e0ff */
[----:B------:R1:W5:Y:S02]  /*5930*/  @!P0 LDG.E.U16 R238, desc[UR8][R52.64] ;  /* 0x0000000834ee8981 */ /* 0x000364000c1e1500 */
[----:B------:R-:W-:Y:S02]  /*5940*/  IMAD.X R247, R163, 0x1, R192, P1 ;  /* 0x00000001a3f77824 */ /* 0x000fe400008e06c0 */
[----:B------:R1:W5:Y:S01]  /*5950*/  @!P0 LDG.E.U16 R240, desc[UR8][R244.64] ;  /* 0x00000008f4f08981 */ /* 0x000362000c1e1500 */
[----:B0-----:R-:W-:Y:S02]  /*5960*/  LOP3.LUT R243, R108, 0xc0, RZ, 0xc0, !PT ;  /* 0x000000c06cf37812 */ /* 0x001fe400078ec0ff */
[----:B-1----:R-:W-:Y:S01]  /*5970*/  IADD3 R52, P1, PT, R160, R179, RZ ;  /* 0x000000b3a0347210 */ /* 0x002fe20007f3e0ff */
[----:B------:R-:W-:Y:S02]  /*5980*/  IMAD.SHL.U32 R244, R108, 0x2, RZ ;  /* 0x000000026cf47824 */ /* 0x000fe400078e00ff */
[----:B------:R-:W-:Y:S01]  /*5990*/  IMAD.SHL.U32 R108, R205, 0x8, RZ ;  /* 0x00000008cd6c7824 */ /* 0x000fe200078e00ff */
[----:B------:R-:W-:Y:S01]  /*59a0*/  PRMT R242, RZ, 0x7610, R242 ;  /* 0x00007610fff27816 */ /* 0x000fe200000000f2 */
[----:B------:R-:W-:Y:S01]  /*59b0*/  IMAD.X R53, R159, 0x1, R192, P1 ;  /* 0x000000019f357824 */ /* 0x000fe200008e06c0 */
[----:B------:R-:W-:-:S02]  /*59c0*/  SHF.R.U32.HI R243, RZ, 0x2, R243 ;  /* 0x00000002fff37819 */ /* 0x000fc400000116f3 */
[----:B------:R-:W-:Y:S02]  /*59d0*/  LOP3.LUT R245, R108, 0x30, RZ, 0xc0, !PT ;  /* 0x000000306cf57812 */ /* 0x000fe400078ec0ff */
[----:B------:R-:W-:Y:S01]  /*59e0*/  LOP3.LUT R108, R205, 0x7, RZ, 0xc0, !PT ;  /* 0x00000007cd6c7812 */ /* 0x000fe200078ec0ff */
[----:B------:R0:W5:Y:S01]  /*59f0*/  @!P0 LDG.E.U16 R242, desc[UR8][R52.64] ;  /* 0x0000000834f28981 */ /* 0x000162000c1e1500 */
[----:B------:R-:W-:Y:S02]  /*5a00*/  LOP3.LUT R244, R243, 0x1fe, R244, 0x78, !PT ;  /* 0x000001fef3f47812 */ /* 0x000fe400078e78f4 */
[C---:B------:R-:W-:Y:S02]  /*5a10*/  LOP3.LUT R243, R205.reuse, 0xc0, RZ, 0xc0, !PT ;  /* 0x000000c0cdf37812 */ /* 0x040fe400078ec0ff */
[----:B------:R-:W-:Y:S01]  /*5a20*/  PRMT R241, RZ, 0x7610, R241 ;  /* 0x00007610fff17816 */ /* 0x000fe200000000f1 */
[----:B------:R-:W-:Y:S01]  /*5a30*/  IMAD R245, R108, 0x40, R245 ;  /* 0x000000406cf57824 */ /* 0x000fe200078e02f5 */
[----:B------:R-:W-:Y:S01]  /*5a40*/  SHF.R.U32.HI R243, RZ, 0x2, R243 ;  /* 0x00000002fff37819 */ /* 0x000fe200000116f3 */
[----:B0-----:R-:W-:-:S03]  /*5a50*/  IMAD.SHL.U32 R52, R205, 0x2, RZ ;  /* 0x00000002cd347824 */ /* 0x001fc600078e00ff */
[----:B------:R0:W5:Y:S01]  /*5a60*/  @!P0 LDG.E.U16 R241, desc[UR8][R246.64] ;  /* 0x00000008f6f18981 */ /* 0x000162000c1e1500 */
[----:B------:R-:W-:Y:S01]  /*5a70*/  IMAD.SHL.U32 R53, R108, 0x10, RZ ;  /* 0x000000106c357824 */ /* 0x000fe200078e00ff */
[----:B------:R-:W-:-:S04]  /*5a80*/  LOP3.LUT R243, R243, 0x1fe, R52, 0x78, !PT ;  /* 0x000001fef3f37812 */ /* 0x000fc800078e7834 */
[--C-:B------:R-:W-:Y:S02]  /*5a90*/  LOP3.LUT R249, R53, 0x30, R52.reuse, 0x78, !PT ;  /* 0x0000003035f97812 */ /* 0x100fe400078e7834 */
[----:B------:R-:W-:Y:S02]  /*5aa0*/  LOP3.LUT R53, R205, 0xe0, RZ, 0xc0, !PT ;  /* 0x000000e0cd357812 */ /* 0x000fe400078ec0ff */
[----:B0-----:R-:W-:Y:S02]  /*5ab0*/  LOP3.LUT R247, R245, 0x10, R52, 0x78, !PT ;  /* 0x00000010f5f77812 */ /* 0x001fe400078e7834 */
[----:B------:R-:W-:Y:S01]  /*5ac0*/  IADD3 R52, P1, PT, R156, R179, RZ ;  /* 0x000000b39c347210 */ /* 0x000fe20007f3e0ff */
[----:B------:R-:W-:Y:S01]  /*5ad0*/  IMAD R108, R108, 0x4, R53 ;  /* 0x000000046c6c7824 */ /* 0x000fe200078e0235 */
[----:B------:R-:W-:-:S03]  /*5ae0*/  PRMT R245, RZ, 0x7610, R245 ;  /* 0x00007610fff57816 */ /* 0x000fc600000000f5 */
[--C-:B------:R-:W-:Y:S01]  /*5af0*/  IMAD.X R53, R155, 0x1, R192.reuse, P1 ;  /* 0x000000019b357824 */ /* 0x100fe200008e06c0 */
[----:B------:R-:W-:Y:S01]  /*5b00*/  IADD3 R248, P1, PT, R152, R179, RZ ;  /* 0x000000b398f87210 */ /* 0x000fe20007f3e0ff */
[----:B------:R-:W-:Y:S02]  /*5b10*/  IMAD.U32 R108, R108, 0x20, R249 ;  /* 0x000000206c6c7824 */ /* 0x000fe400078e00f9 */
[----:B------:R-:W-:Y:S01]  /*5b20*/  IMAD.SHL.U32 R252, R205, 0x20, RZ ;  /* 0x00000020cdfc7824 */ /* 0x000fe200078e00ff */
[----:B------:R0:W5:Y:S01]  /*5b30*/  @!P0 LDG.E.U16 R245, desc[UR8][R52.64] ;  /* 0x0000000834f58981 */ /* 0x000162000c1e1500 */
[----:B------:R-:W-:-:S03]  /*5b40*/  IMAD.X R249, R151, 0x1, R192, P1 ;  /* 0x0000000197f97824 */ /* 0x000fc600008e06c0 */
[----:B------:R-:W-:Y:S02]  /*5b50*/  LOP3.LUT R205, R247, 0x200, R252, 0xf8, !PT ;  /* 0x00000200f7cd7812 */ /* 0x000fe400078ef8fc */
[----:B------:R-:W-:Y:S02]  /*5b60*/  PRMT R247, RZ, 0x7610, R247 ;  /* 0x00007610fff77816 */ /* 0x000fe400000000f7 */
[----:B0-----:R-:W-:Y:S02]  /*5b70*/  IADD3 R52, P1, PT, R148, R179, RZ ;  /* 0x000000b394347210 */ /* 0x001fe40007f3e0ff */
[----:B------:R-:W-:-:S03]  /*5b80*/  PRMT R246, RZ, 0x7610, R246 ;  /* 0x00007610fff67816 */ /* 0x000fc600000000f6 */
[----:B------:R-:W-:-:S03]  /*5b90*/  IMAD.X R53, R147, 0x1, R192, P1 ;  /* 0x0000000193357824 */ /* 0x000fc600008e06c0 */
[----:B------:R0:W5:Y:S04]  /*5ba0*/  @!P0 LDG.E.U16 R246, desc[UR8][R248.64] ;  /* 0x00000008f8f68981 */ /* 0x000168000c1e1500 */
[----:B------:R1:W5:Y:S01]  /*5bb0*/  @!P0 LDG.E.U16 R247, desc[UR8][R52.64] ;  /* 0x0000000834f78981 */ /* 0x000362000c1e1500 */
[----:B0-----:R-:W-:Y:S02]  /*5bc0*/  PRMT R248, RZ, 0x7610, R248 ;  /* 0x00007610fff87816 */ /* 0x001fe400000000f8 */
[----:B-1----:R-:W-:-:S05]  /*5bd0*/  IADD3 R52, P1, PT, R144, R179, RZ ;  /* 0x000000b390347210 */ /* 0x002fca0007f3e0ff */
[----:B------:R-:W-:-:S05]  /*5be0*/  IMAD.X R53, R143, 0x1, R192, P1 ;  /* 0x000000018f357824 */ /* 0x000fca00008e06c0 */
[----:B------:R0:W5:Y:S01]  /*5bf0*/  @!P0 LDG.E.U16 R248, desc[UR8][R52.64] ;  /* 0x0000000834f88981 */ /* 0x000162000c1e1500 */
[----:B------:R-:W-:Y:S02]  /*5c00*/  PRMT R249, RZ, 0x7610, R249 ;  /* 0x00007610fff97816 */ /* 0x000fe400000000f9 */
[----:B0-----:R-:W-:-:S05]  /*5c10*/  IADD3 R52, P1, PT, R140, R179, RZ ;  /* 0x000000b38c347210 */ /* 0x001fca0007f3e0ff */
[----:B------:R-:W-:-:S05]  /*5c20*/  IMAD.X R53, R139, 0x1, R192, P1 ;  /* 0x000000018b357824 */ /* 0x000fca00008e06c0 */
[----:B------:R0:W5:Y:S04]  /*5c30*/  @!P0 LDG.E.U16 R249, desc[UR8][R52.64] ;  /* 0x0000000834f98981 */ /* 0x000168000c1e1500 */
[----:B------:R1:W-:Y:S01]  /*5c40*/  STS.U16 [R244+UR5+0x8200], R56 ;  /* 0x00820038f4007988 */ /* 0x0003e20008000405 */
[----:B0-----:R-:W-:-:S05]  /*5c50*/  IADD3 R52, P1, PT, R136, R179, RZ ;  /* 0x000000b388347210 */ /* 0x001fca0007f3e0ff */
[----:B------:R-:W-:Y:S01]  /*5c60*/  IMAD.X R53, R135, 0x1, R192, P1 ;  /* 0x0000000187357824 */ /* 0x000fe200008e06c0 */
[-C--:B-1----:R-:W-:Y:S01]  /*5c70*/  IADD3 R56, P1, PT, R132, R179.reuse, RZ ;  /* 0x000000b384387210 */ /* 0x082fe20007f3e0ff */
[----:B--2---:R0:W-:Y:S04]  /*5c80*/  STS.U16 [R244+UR5+0x8000], R250 ;  /* 0x008000faf4007988 */ /* 0x0041e80008000405 */
[----:B------:R1:W-:Y:S04]  /*5c90*/  STS.U16 [R244+UR5+0x8600], R57 ;  /* 0x00860039f4007988 */ /* 0x0003e80008000405 */
[----:B----4-:R2:W-:Y:S01]  /*5ca0*/  STS.U16 [R244+UR5+0x8400], R54 ;  /* 0x00840036f4007988 */ /* 0x0105e20008000405 */
[----:B0-----:R-:W-:Y:S01]  /*5cb0*/  PRMT R250, RZ, 0x7610, R250 ;  /* 0x00007610fffa7816 */ /* 0x001fe200000000fa */
[----:B-1----:R-:W-:Y:S01]  /*5cc0*/  IMAD.X R57, R131, 0x1, R192, P1 ;  /* 0x0000000183397824 */ /* 0x002fe200008e06c0 */
[----:B------:R-:W-:Y:S01]  /*5cd0*/  PRMT R252, RZ, 0x7610, R252 ;  /* 0x00007610fffc7816 */ /* 0x000fe200000000fc */
[----:B------:R0:W-:Y:S01]  /*5ce0*/  STS.U16 [R244+UR5+0x8800], R55 ;  /* 0x00880037f4007988 */ /* 0x0001e20008000405 */
[----:B--2---:R-:W-:-:S03]  /*5cf0*/  IADD3 R54, P1, PT, R128, R179, RZ ;  /* 0x000000b380367210 */ /* 0x004fc60007f3e0ff */
[----:B------:R1:W2:Y:S04]  /*5d00*/  @!P0 LDG.E.U16 R250, desc[UR8][R52.64] ;  /* 0x0000000834fa8981 */ /* 0x0002a8000c1e1500 */
[----:B------:R4:W2:Y:S01]  /*5d10*/  @!P0 LDG.E.U16 R252, desc[UR8][R56.64] ;  /* 0x0000000838fc8981 */ /* 0x0008a2000c1e1500 */
[----:B0-----:R-:W-:Y:S01]  /*5d20*/  IMAD.X R55, R127, 0x1, R192, P1 ;  /* 0x000000017f377824 */ /* 0x001fe200008e06c0 */
[----:B-1----:R-:W-:Y:S02]  /*5d30*/  IADD3 R52, P1, PT, R124, R179, RZ ;  /* 0x000000b37c347210 */ /* 0x002fe40007f3e0ff */
[----:B------:R0:W-:Y:S01]  /*5d40*/  STS.U16 [R244+UR5+0x8a00], R251 ;  /* 0x008a00fbf4007988 */ /* 0x0001e20008000405 */
[----:B----4-:R-:W-:Y:S02]  /*5d50*/  PRMT R56, RZ, 0x7610, R56 ;  /* 0x00007610ff387816 */ /* 0x010fe40000000038 */
[----:B------:R-:W-:-:S04]  /*5d60*/  IMAD.X R53, R123, 0x1, R192, P1 ;  /* 0x000000017b357824 */ /* 0x000fc800008e06c0 */
[----:B------:R-:W4:Y:S01]  /*5d70*/  @!P0 LDG.E.U16 R56, desc[UR8][R54.64] ;  /* 0x0000000836388981 */ /* 0x000f22000c1e1500 */
[----:B0-----:R-:W-:-:S06]  /*5d80*/  PRMT R251, RZ, 0x7610, R251 ;  /* 0x00007610fffb7816 */ /* 0x001fcc00000000fb */
[----:B------:R-:W4:Y:S01]  /*5d90*/  @!P0 LDG.E.U16 R251, desc[UR8][R52.64] ;  /* 0x0000000834fb8981 */ /* 0x000f22000c1e1500 */
[----:B------:R-:W-:-:S03]  /*5da0*/  LOP3.LUT R243, R243, 0x40, RZ, 0x3c, !PT ;  /* 0x00000040f3f37812 */ /* 0x000fc600078e3cff */
[----:B------:R-:W-:Y:S04]  /*5db0*/  STS.U16 [R244+UR5+0x8c00], R58 ;  /* 0x008c003af4007988 */ /* 0x000fe80008000405 */
        /* <DEDUP_REMOVED lines=10> */
[----:B------:R0:W-:Y:S04]  /*5e60*/  STS.U16 [R244+UR5+0x6c00], R204 ;  /* 0x006c00ccf4007988 */ /* 0x0001e80008000405 */
[----:B------:R-:W-:Y:S04]  /*5e70*/  STS.U16 [R244+UR5+0x7000], R209 ;  /* 0x007000d1f4007988 */ /* 0x000fe80008000405 */
[----:B------:R-:W-:Y:S04]  /*5e80*/  STS.U16 [R244+UR5+0x7400], R211 ;  /* 0x007400d3f4007988 */ /* 0x000fe80008000405 */
[----:B------:R-:W-:Y:S04]  /*5e90*/  STS.U16 [R244+UR5+0x7800], R213 ;  /* 0x007800d5f4007988 */ /* 0x000fe80008000405 */
[----:B------:R-:W-:Y:S04]  /*5ea0*/  STS.U16 [R244+UR5+0x7c00], R215 ;  /* 0x007c00d7f4007988 */ /* 0x000fe80008000405 */
[----:B------:R-:W-:Y:S04]  /*5eb0*/  STS.U16 [R244+UR5], R217 ;  /* 0x000000d9f4007988 */ /* 0x000fe80008000405 */
[----:B------:R-:W-:Y:S04]  /*5ec0*/  STS.U16 [R244+UR5+0x400], R218 ;  /* 0x000400daf4007988 */ /* 0x000fe80008000405 */
[----:B------:R-:W-:Y:S04]  /*5ed0*/  STS.U16 [R244+UR5+0x800], R219 ;  /* 0x000800dbf4007988 */ /* 0x000fe80008000405 */
[----:B------:R-:W-:Y:S04]  /*5ee0*/  STS.U16 [R244+UR5+0xc00], R220 ;  /* 0x000c00dcf4007988 */ /* 0x000fe80008000405 */
[----:B------:R-:W-:Y:S04]  /*5ef0*/  STS.U16 [R244+UR5+0x1000], R221 ;  /* 0x001000ddf4007988 */ /* 0x000fe80008000405 */
[----:B------:R-:W-:Y:S04]  /*5f00*/  STS.U16 [R244+UR5+0x1400], R222 ;  /* 0x001400def4007988 */ /* 0x000fe80008000405 */
[----:B---3--:R-:W-:Y:S04]  /*5f10*/  STS.U16 [R244+UR5+0x1800], R223 ;  /* 0x001800dff4007988 */ /* 0x008fe80008000405 */
        /* <DEDUP_REMOVED lines=26> */
[----:B-----5:R-:W-:Y:S04]  /*60c0*/  STS.U16 [R243+UR5+0xa00], R235 ;  /* 0x000a00ebf3007988 */ /* 0x020fe80008000405 */
        /* <DEDUP_REMOVED lines=11> */
[----:B------:R-:W-:Y:S01]  /*6180*/  STS.U16 [R243+UR5+0x3200], R249 ;  /* 0x003200f9f3007988 */ /* 0x000fe20008000405 */
[----:B0-----:R-:W-:-:S03]  /*6190*/  LOP3.LUT R204, R205, 0x20, RZ, 0x3c, !PT ;  /* 0x00000020cdcc7812 */ /* 0x001fc600078e3cff */
[----:B--2---:R-:W-:Y:S04]  /*61a0*/  STS.U16 [R243+UR5+0x3600], R250 ;  /* 0x003600faf3007988 */ /* 0x004fe80008000405 */
[----:B------:R-:W-:Y:S04]  /*61b0*/  STS.U16 [R243+UR5+0x3a00], R252 ;  /* 0x003a00fcf3007988 */ /* 0x000fe80008000405 */
[----:B----4-:R-:W-:Y:S04]  /*61c0*/  STS.U16 [R243+UR5+0x3e00], R56 ;  /* 0x003e0038f3007988 */ /* 0x010fe80008000405 */
[----:B------:R-:W-:Y:S01]  /*61d0*/  STS.U16 [R243+UR5+0x4200], R251 ;  /* 0x004200fbf3007988 */ /* 0x000fe20008000405 */
[----:B------:R-:W-:Y:S06]  /*61e0*/  BAR.SYNC.DEFER_BLOCKING 0x0 ;  /* 0x0000000000007b1d */ /* 0x000fec0000010000 */
[----:B------:R-:W-:Y:S04]  /*61f0*/  LDSM.16.MT88.4 R104, [R205+UR5+0x8000] ;  /* 0x00800005cd68783b */ /* 0x000fe80008004200 */
[----:B------:R-:W0:Y:S04]  /*6200*/  LDSM.16.M88.4 R72, [R108+UR5] ;  /* 0x000000056c48783b */ /* 0x000e280008000200 */
[----:B------:R-:W1:Y:S04]  /*6210*/  LDSM.16.M88.4 R52, [R108+UR5+0x2000] ;  /* 0x002000056c34783b */ /* 0x000e680008000200 */
[----:B------:R-:W2:Y:S04]  /*6220*/  LDSM.16.M88.4 R56, [R108+UR5+0x4000] ;  /* 0x004000056c38783b */ /* 0x000ea80008000200 */
[----:B------:R-:W3:Y:S04]  /*6230*/  LDSM.16.M88.4 R60, [R108+UR5+0x6000] ;  /* 0x006000056c3c783b */ /* 0x000ee80008000200 */
[----:B------:R-:W4:Y:S01]  /*6240*/  LDSM.16.MT88.4 R84, [R204+UR5+0x8000] ;  /* 0x00800005cc54783b */ /* 0x000f220008004200 */
[C---:B0-----:R-:W-:Y:S08]  /*6250*/  HMMA.16816.F32.BF16 R88, R104.reuse, R72, R88 ;  /* 0x000000486858723c */ /* 0x041ff00000041858 */
[C---:B-1----:R-:W-:Y:S08]  /*6260*/  HMMA.16816.F32.BF16 R92, R104.reuse, R52, R92 ;  /* 0x00000034685c723c */ /* 0x042ff0000004185c */
[C---:B--2---:R-:W-:Y:S08]  /*6270*/  HMMA.16816.F32.BF16 R96, R104.reuse, R56, R96 ;  /* 0x000000386860723c */ /* 0x044ff00000041860 */
[----:B---3--:R-:W-:Y:S01]  /*6280*/  HMMA.16816.F32.BF16 R100, R104, R60, R100 ;  /* 0x0000003c6864723c */ /* 0x008fe20000041864 */
[----:B------:R-:W0:Y:S07]  /*6290*/  LDSM.16.MT88.4 R104, [R205+UR5+0x8400] ;  /* 0x00840005cd68783b */ /* 0x000e2e0008004200 */
[C---:B----4-:R-:W-:Y:S08]  /*62a0*/  HMMA.16816.F32.BF16 R76, R84.reuse, R72, R76 ;  /* 0x00000048544c723c */ /* 0x050ff0000004184c */
[C---:B------:R-:W-:Y:S08]  /*62b0*/  HMMA.16816.F32.BF16 R64, R84.reuse, R52, R64 ;  /* 0x000000345440723c */ /* 0x040ff00000041840 */
[C---:B------:R-:W-:Y:S08]  /*62c0*/  HMMA.16816.F32.BF16 R68, R84.reuse, R56, R68 ;  /* 0x000000385444723c */ /* 0x040ff00000041844 */
[----:B------:R-:W-:Y:S01]  /*62d0*/  HMMA.16816.F32.BF16 R80, R84, R60, R80 ;  /* 0x0000003c5450723c */ /* 0x000fe20000041850 */
[----:B------:R-:W1:Y:S01]  /*62e0*/  LDSM.16.MT88.4 R84, [R204+UR5+0x8400] ;  /* 0x00840005cc54783b */ /* 0x000e620008004200 */
[----:B------:R-:W-:-:S06]  /*62f0*/  LOP3.LUT R60, R108, 0x40, RZ, 0x3c, !PT ;  /* 0x000000406c3c7812 */ /* 0x000fcc00078e3cff */
[C---:B0-----:R-:W-:Y:S08]  /*6300*/  HMMA.16816.F32.BF16 R88, R104.reuse, R74, R88 ;  /* 0x0000004a6858723c */ /* 0x041ff00000041858 */
[C---:B------:R-:W-:Y:S08]  /*6310*/  HMMA.16816.F32.BF16 R92, R104.reuse, R54, R92 ;  /* 0x00000036685c723c */ /* 0x040ff0000004185c */
[C---:B------:R-:W-:Y:S08]  /*6320*/  HMMA.16816.F32.BF16 R96, R104.reuse, R58, R96 ;  /* 0x0000003a6860723c */ /* 0x040ff00000041860 */
[----:B------:R-:W-:Y:S01]  /*6330*/  HMMA.16816.F32.BF16 R100, R104, R62, R100 ;  /* 0x0000003e6864723c */ /* 0x000fe20000041864 */
[----:B------:R-:W-:Y:S07]  /*6340*/  LDSM.16.MT88.4 R104, [R205+UR5+0x8800] ;  /* 0x00880005cd68783b */ /* 0x000fee0008004200 */
[C---:B-1----:R-:W-:Y:S01]  /*6350*/  HMMA.16816.F32.BF16 R76, R84.reuse, R74, R76 ;  /* 0x0000004a544c723c */ /* 0x042fe2000004184c */
[----:B------:R-:W0:Y:S07]  /*6360*/  LDSM.16.M88.4 R72, [R60+UR5] ;  /* 0x000000053c48783b */ /* 0x000e2e0008000200 */
[C---:B------:R-:W-:Y:S01]  /*6370*/  HMMA.16816.F32.BF16 R108, R84.reuse, R54, R64 ;  /* 0x00000036546c723c */ /* 0x040fe20000041840 */
[----:B------:R-:W1:Y:S04]  /*6380*/  LDSM.16.M88.4 R64, [R60+UR5+0x2000] ;  /* 0x002000053c40783b */ /* 0x000e680008000200 */
[----:B------:R-:W2:Y:S03]  /*6390*/  LDSM.16.M88.4 R52, [R60+UR5+0x4000] ;  /* 0x004000053c34783b */ /* 0x000ea60008000200 */
[C---:B------:R-:W-:Y:S01]  /*63a0*/  HMMA.16816.F32.BF16 R68, R84.reuse, R58, R68 ;  /* 0x0000003a5444723c */ /* 0x040fe20000041844 */
[----:B------:R-:W3:Y:S07]  /*63b0*/  LDSM.16.M88.4 R56, [R60+UR5+0x6000] ;  /* 0x006000053c38783b */ /* 0x000eee0008000200 */
[----:B------:R-:W-:Y:S01]  /*63c0*/  HMMA.16816.F32.BF16 R80, R84, R62, R80 ;  /* 0x0000003e5450723c */ /* 0x000fe20000041850 */
[----:B------:R-:W4:Y:S01]  /*63d0*/  LDSM.16.MT88.4 R60, [R204+UR5+0x8800] ;  /* 0x00880005cc3c783b */ /* 0x000f220008004200 */
[----:B------:R-:W-:-:S02]  /*63e0*/  IMAD.MOV.U32 R84, RZ, RZ, R122 ;  /* 0x000000ffff547224 */ /* 0x000fc400078e007a */
[----:B------:R-:W-:Y:S02]  /*63f0*/  IMAD.MOV.U32 R85, RZ, RZ, R121 ;  /* 0x000000ffff557224 */ /* 0x000fe400078e0079 */
[----:B------:R-:W-:Y:S02]  /*6400*/  IMAD.MOV.U32 R87, RZ, RZ, R123 ;  /* 0x000000ffff577224 */ /* 0x000fe400078e007b */
[----:B------:R-:W-:Y:S02]  /*6410*/  IMAD.MOV.U32 R86, RZ, RZ, R124 ;  /* 0x000000ffff567224 */ /* 0x000fe400078e007c */
[----:B------:R-:W-:-:S04]  /*6420*/  IMAD.WIDE R122, R194, 0x2, R84 ;  /* 0x00000002c27a7825 */ /* 0x000fc800078e0254 */
[----:B------:R-:W-:Y:S02]  /*6430*/  IMAD.MOV.U32 R84, RZ, RZ, R126 ;  /* 0x000000ffff547224 */ /* 0x000fe400078e007e */
[----:B------:R-:W-:Y:S01]  /*6440*/  IMAD.MOV.U32 R85, RZ, RZ, R125 ;  /* 0x000000ffff557224 */ /* 0x000fe200078e007d */
[----:B0-----:R-:W-:Y:S01]  /*6450*/  HMMA.16816.F32.BF16 R88, R104, R72, R88 ;  /* 0x000000486858723c */ /* 0x001fe20000041858 */
[----:B------:R-:W-:-:S04]  /*6460*/  IMAD.WIDE R124, R194, 0x2, R86 ;  /* 0x00000002c27c7825 */ /* 0x000fc800078e0256 */
[----:B------:R-:W-:-:S03]  /*6470*/  IMAD.WIDE R84, R194, 0x2, R84 ;  /* 0x00000002c2547825 */ /* 0x000fc600078e0254 */
[----:B-1----:R-:W-:Y:S01]  /*6480*/  HMMA.16816.F32.BF16 R92, R104, R64, R92 ;  /* 0x00000040685c723c */ /* 0x002fe2000004185c */
[----:B------:R-:W-:Y:S02]  /*6490*/  IMAD.MOV.U32 R121, RZ, RZ, R123 ;  /* 0x000000ffff797224 */ /* 0x000fe400078e007b */
[----:B------:R-:W-:-:S05]  /*64a0*/  IMAD.MOV.U32 R123, RZ, RZ, R125 ;  /* 0x000000ffff7b7224 */ /* 0x000fca00078e007d */
[----:B--2---:R-:W-:Y:S01]  /*64b0*/  HMMA.16816.F32.BF16 R96, R104, R52, R96 ;  /* 0x000000346860723c */ /* 0x004fe20000041860 */
[----:B------:R-:W-:-:S07]  /*64c0*/  IMAD.MOV.U32 R126, RZ, RZ, R84 ;  /* 0x000000ffff7e7224 */ /* 0x000fce00078e0054 */
[----:B---3--:R-:W-:Y:S01]  /*64d0*/  HMMA.16816.F32.BF16 R100, R104, R56, R100 ;  /* 0x000000386864723c */ /* 0x008fe20000041864 */
[----:B------:R-:W-:Y:S02]  /*64e0*/  IMAD.MOV.U32 R104, RZ, RZ, R128 ;  /* 0x000000ffff687224 */ /* 0x000fe400078e0080 */
[----:B------:R-:W-:Y:S02]  /*64f0*/  IMAD.MOV.U32 R128, RZ, RZ, R130 ;  /* 0x000000ffff807224 */ /* 0x000fe400078e0082 */
[----:B------:R-:W-:Y:S02]  /*6500*/  IMAD.MOV.U32 R130, RZ, RZ, R132 ;  /* 0x000000ffff827224 */ /* 0x000fe400078e0084 */
[----:B------:R-:W-:Y:S02]  /*6510*/  IMAD.MOV.U32 R125, RZ, RZ, R85 ;  /* 0x000000ffff7d7224 */ /* 0x000fe400078e0055 */
[----:B------:R-:W-:-:S04]  /*6520*/  IMAD.WIDE R84, R194, 0x2, R130 ;  /* 0x00000002c2547825 */ /* 0x000fc800078e0282 */
        /* <DEDUP_REMOVED lines=8> */
[----:B------:R-:W-:Y:S01]  /*65b0*/  IMAD.WIDE R104, R194, 0x2, R136 ;  /* 0x00000002c2687825 */ /* 0x000fe200078e0288 */
[----:B----4-:R-:W-:Y:S03]  /*65c0*/  HMMA.16816.F32.BF16 R76, R60, R72, R76 ;  /* 0x000000483c4c723c */ /* 0x010fe6000004184c */
[----:B------:R-:W-:Y:S02]  /*65d0*/  IMAD.MOV.U32 R138, RZ, RZ, R104 ;  /* 0x000000ffff8a7224 */ /* 0x000fe400078e0068 */
[----:B------:R-:W-:-:S02]  /*65e0*/  IMAD.MOV.U32 R104, RZ, RZ, R140 ;  /* 0x000000ffff687224 */ /* 0x000fc400078e008c */
[----:B------:R-:W-:Y:S02]  /*65f0*/  IMAD.MOV.U32 R140, RZ, RZ, R142 ;  /* 0x000000ffff8c7224 */ /* 0x000fe400078e008e */
[----:B------:R-:W-:Y:S02]  /*6600*/  IMAD.MOV.U32 R131, RZ, RZ, R85 ;  /* 0x000000ffff837224 */ /* 0x000fe400078e0055 */
[----:B------:R-:W-:Y:S02]  /*6610*/  IMAD.MOV.U32 R142, RZ, RZ, R144 ;  /* 0x000000ffff8e7224 */ /* 0x000fe400078e0090 */
[----:B------:R-:W-:Y:S02]  /*6620*/  IMAD.MOV.U32 R72, RZ, RZ, R134 ;  /* 0x000000ffff487224 */ /* 0x000fe400078e0086 */
[----:B------:R-:W-:Y:S02]  /*6630*/  IMAD.MOV.U32 R73, RZ, RZ, R133 ;  /* 0x000000ffff497224 */ /* 0x000fe400078e0085 */
[----:B------:R-:W-:Y:S01]  /*6640*/  IMAD.MOV.U32 R85, RZ, RZ, R135 ;  /* 0x000000ffff557224 */ /* 0x000fe200078e0087 */
[----:B------:R-:W-:Y:S01]  /*6650*/  HMMA.16816.F32.BF16 R108, R60, R64, R108 ;  /* 0x000000403c6c723c */ /* 0x000fe2000004186c */
[----:B------:R-:W-:-:S04]  /*6660*/  IMAD.WIDE R64, R194, 0x2, R142 ;  /* 0x00000002c2407825 */ /* 0x000fc800078e028e */
[----:B------:R-:W-:-:S03]  /*6670*/  IMAD.WIDE R134, R194, 0x2, R72 ;  /* 0x00000002c2867825 */ /* 0x000fc600078e0248 */
[C---:B------:R-:W-:Y:S01]  /*6680*/  HMMA.16816.F32.BF16 R68, R60.reuse, R52, R68 ;  /* 0x000000343c44723c */ /* 0x040fe20000041844 */
[----:B------:R-:W-:Y:S02]  /*6690*/  IMAD.MOV.U32 R130, RZ, RZ, R86 ;  /* 0x000000ffff827224 */ /* 0x000fe400078e0056 */
[----:B------:R-:W-:Y:S02]  /*66a0*/  IMAD.MOV.U32 R129, RZ, RZ, R87 ;  /* 0x000000ffff817224 */ /* 0x000fe400078e0057 */
[----:B------:R-:W-:Y:S02]  /*66b0*/  IMAD.WIDE R72, R194, 0x2, R84 ;  /* 0x00000002c2487825 */ /* 0x000fe400078e0254 */
[----:B------:R-:W0:Y:S01]  /*66c0*/  LDSM.16.MT88.4 R84, [R205+UR5+0x8c00] ;  /* 0x008c0005cd54783b */ /* 0x000e220008004200 */
[----:B------:R-:W-:Y:S01]  /*66d0*/  HMMA.16816.F32.BF16 R80, R60, R56, R80 ;  /* 0x000000383c50723c */ /* 0x000fe20000041850 */
[----:B------:R-:W-:Y:S02]  /*66e0*/  IMAD.MOV.U32 R144, RZ, RZ, R64 ;  /* 0x000000ffff907224 */ /* 0x000fe400078e0040 */
[----:B------:R-:W1:Y:S01]  /*66f0*/  LDSM.16.MT88.4 R60, [R204+UR5+0x8c00] ;  /* 0x008c0005cc3c783b */ /* 0x000e620008004200 */
[----:B------:R-:W-:-:S02]  /*6700*/  IMAD.MOV.U32 R64, RZ, RZ, R146 ;  /* 0x000000ffff407224 */ /* 0x000fc400078e0092 */
[----:B------:R-:W-:Y:S02]  /*6710*/  IMAD.MOV.U32 R146, RZ, RZ, R148 ;  /* 0x000000ffff927224 */ /* 0x000fe400078e0094 */
[----:B------:R-:W-:Y:S02]  /*6720*/  IMAD.MOV.U32 R52, RZ, RZ, R150 ;  /* 0x000000ffff347224 */ /* 0x000fe400078e0096 */
[----:B------:R-:W-:Y:S02]  /*6730*/  IMAD.MOV.U32 R53, RZ, RZ, R149 ;  /* 0x000000ffff357224 */ /* 0x000fe400078e0095 */
[----:B------:R-:W-:-:S04]  /*6740*/  IMAD.WIDE R148, R194, 0x2, R146 ;  /* 0x00000002c2947825 */ /* 0x000fc800078e0292 */
[----:B------:R-:W-:-:S04]  /*6750*/  IMAD.WIDE R52, R194, 0x2, R52 ;  /* 0x00000002c2347825 */ /* 0x000fc800078e0234 */
[----:B------:R-:W-:Y:S02]  /*6760*/  IMAD.MOV.U32 R147, RZ, RZ, R149 ;  /* 0x000000ffff937224 */ /* 0x000fe400078e0095 */
[----:B------:R-:W-:Y:S02]  /*6770*/  IMAD.MOV.U32 R150, RZ, RZ, R52 ;  /* 0x000000ffff967224 */ /* 0x000fe400078e0034 */
[----:B------:R-:W-:Y:S02]  /*6780*/  IMAD.MOV.U32 R149, RZ, RZ, R53 ;  /* 0x000000ffff957224 */ /* 0x000fe400078e0035 */
[----:B------:R-:W-:Y:S02]  /*6790*/  IMAD.MOV.U32 R143, RZ, RZ, R65 ;  /* 0x000000ffff8f7224 */ /* 0x000fe400078e0041 */
[----:B------:R-:W-:Y:S02]  /*67a0*/  IMAD.MOV.U32 R52, RZ, RZ, R152 ;  /* 0x000000ffff347224 */ /* 0x000fe400078e0098 */
[----:B------:R-:W-:-:S02]  /*67b0*/  IMAD.MOV.U32 R53, RZ, RZ, R151 ;  /* 0x000000ffff357224 */ /* 0x000fc400078e0097 */
[----:B------:R-:W-:Y:S02]  /*67c0*/  IMAD.MOV.U32 R56, RZ, RZ, R154 ;  /* 0x000000ffff387224 */ /* 0x000fe400078e009a */
[----:B------:R-:W-:Y:S02]  /*67d0*/  IMAD.MOV.U32 R65, RZ, RZ, R145 ;  /* 0x000000ffff417224 */ /* 0x000fe400078e0091 */
[----:B------:R-:W-:Y:S02]  /*67e0*/  IMAD.MOV.U32 R154, RZ, RZ, R156 ;  /* 0x000000ffff9a7224 */ /* 0x000fe400078e009c */
[----:B------:R-:W-:Y:S02]  /*67f0*/  IMAD.MOV.U32 R57, RZ, RZ, R153 ;  /* 0x000000ffff397224 */ /* 0x000fe400078e0099 */
[----:B------:R-:W-:-:S04]  /*6800*/  IMAD.WIDE R152, R194, 0x2, R52 ;  /* 0x00000002c2987825 */ /* 0x000fc800078e0234 */
[----:B------:R-:W-:-:S04]  /*6810*/  IMAD.WIDE R64, R194, 0x2, R64 ;  /* 0x00000002c2407825 */ /* 0x000fc800078e0240 */
        /* <DEDUP_REMOVED lines=16> */
[----:B------:R-:W-:-:S04]  /*6920*/  IMAD.WIDE R158, R194, 0x2, R52 ;  /* 0x00000002c29e7825 */ /* 0x000fc800078e0234 */
[----:B------:R-:W-:-:S04]  /*6930*/  IMAD.WIDE R64, R194, 0x2, R64 ;  /* 0x00000002c2407825 */ /* 0x000fc800078e0240 */
[----:B------:R-:W-:Y:S02]  /*6940*/  IMAD.MOV.U32 R52, RZ, RZ, R162 ;  /* 0x000000ffff347224 */ /* 0x000fe400078e00a2 */
[----:B------:R-:W-:Y:S02]  /*6950*/  IMAD.MOV.U32 R53, RZ, RZ, R161 ;  /* 0x000000ffff357224 */ /* 0x000fe400078e00a1 */
[----:B------:R-:W-:-:S04]  /*6960*/  IMAD.WIDE R160, R194, 0x2, R56 ;  /* 0x00000002c2a07825 */ /* 0x000fc800078e0238 */
[----:B------:R-:W-:-:S04]  /*6970*/  IMAD.WIDE R56, R194, 0x2, R164 ;  /* 0x00000002c2387825 */ /* 0x000fc800078e02a4 */
[----:B------:R-:W-:Y:S02]  /*6980*/  IMAD.MOV.U32 R164, RZ, RZ, R64 ;  /* 0x000000ffffa47224 */ /* 0x000fe400078e0040 */
[----:B------:R-:W-:Y:S02]  /*6990*/  IMAD.MOV.U32 R163, RZ, RZ, R65 ;  /* 0x000000ffffa37224 */ /* 0x000fe400078e0041 */
        /* <DEDUP_REMOVED lines=9> */
[C---:B------:R-:W-:Y:S01]  /*6a30*/  IMAD.WIDE R64, R194.reuse, 0x2, R64 ;  /* 0x00000002c2407825 */ /* 0x040fe200078e0240 */
[----:B0-----:R-:W-:Y:S03]  /*6a40*/  HMMA.16816.F32.BF16 R92, R84, R66, R92 ;  /* 0x00000042545c723c */ /* 0x001fe6000004185c */
[----:B------:R-:W-:-:S04]  /*6a50*/  IMAD.WIDE R52, R194, 0x2, R166 ;  /* 0x00000002c2347825 */ /* 0x000fc800078e02a6 */
[----:B------:R-:W-:Y:S02]  /*6a60*/  IMAD.MOV.U32 R166, RZ, RZ, R56 ;  /* 0x000000ffffa67224 */ /* 0x000fe400078e0038 */
[----:B------:R-:W-:Y:S02]  /*6a70*/  IMAD.MOV.U32 R165, RZ, RZ, R57 ;  /* 0x000000ffffa57224 */ /* 0x000fe400078e0039 */
[----:B------:R-:W-:Y:S01]  /*6a80*/  IMAD.WIDE R56, R194, 0x2, R170 ;  /* 0x00000002c2387825 */ /* 0x000fe200078e02aa */
[----:B------:R-:W-:Y:S03]  /*6a90*/  HMMA.16816.F32.BF16 R88, R84, R74, R88 ;  /* 0x0000004a5458723c */ /* 0x000fe60000041858 */
[----:B------:R-:W-:Y:S02]  /*6aa0*/  IMAD.MOV.U32 R170, RZ, RZ, R64 ;  /* 0x000000ffffaa7224 */ /* 0x000fe400078e0040 */
[----:B------:R-:W-:-:S03]  /*6ab0*/  IMAD.MOV.U32 R169, RZ, RZ, R65 ;  /* 0x000000ffffa97224 */ /* 0x000fc600078e0041 */
[----:B------:R-:W-:Y:S01]  /*6ac0*/  HMMA.16816.F32.BF16 R96, R84, R54, R96 ;  /* 0x000000365460723c */ /* 0x000fe20000041860 */
[----:B------:R-:W-:Y:S01]  /*6ad0*/  IMAD.MOV.U32 R172, RZ, RZ, R174 ;  /* 0x000000ffffac7224 */ /* 0x000fe200078e00ae */
[----:B------:R-:W-:-:S06]  /*6ae0*/  UIADD3 UR6, UPT, UPT, UR6, -0x1, URZ ;  /* 0xffffffff06067890 */ /* 0x000fcc000fffe0ff */
[----:B------:R-:W-:Y:S01]  /*6af0*/  HMMA.16816.F32.BF16 R100, R84, R58, R100 ;  /* 0x0000003a5464723c */ /* 0x000fe20000041864 */
[----:B------:R-:W-:Y:S01]  /*6b00*/  MOV R168, R52 ;  /* 0x0000003400a87202 */ /* 0x000fe20000000f00 */
[----:B------:R-:W-:-:S06]  /*6b10*/  IMAD.MOV.U32 R167, RZ, RZ, R53 ;  /* 0x000000ffffa77224 */ /* 0x000fcc00078e0035 */
[----:B-1----:R-:W-:Y:S01]  /*6b20*/  HMMA.16816.F32.BF16 R76, R60, R74, R76 ;  /* 0x0000004a3c4c723c */ /* 0x002fe2000004184c */
[----:B------:R-:W-:-:S07]  /*6b30*/  IMAD.WIDE R52, R194, 0x2, R172 ;  /* 0x00000002c2347825 */ /* 0x000fce00078e02ac */
[----:B------:R-:W-:Y:S01]  /*6b40*/  HMMA.16816.F32.BF16 R64, R60, R66, R108 ;  /* 0x000000423c40723c */ /* 0x000fe2000004186c */
[----:B------:R-:W-:-:S07]  /*6b50*/  UISETP.NE.U32.AND UP0, UPT, UR6, URZ, UPT ;  /* 0x000000ff0600728c */ /* 0x000fce000bf05070 */
[C---:B------:R-:W-:Y:S08]  /*6b60*/  HMMA.16816.F32.BF16 R68, R60.reuse, R54, R68 ;  /* 0x000000363c44723c */ /* 0x040ff00000041844 */
[----:B------:R-:W-:Y:S01]  /*6b70*/  HMMA.16816.F32.BF16 R80, R60, R58, R80 ;  /* 0x0000003a3c50723c */ /* 0x000fe20000041850 */
[----:B------:R-:W-:Y:S01]  /*6b80*/  IMAD.MOV.U32 R172, RZ, RZ, R56 ;  /* 0x000000ffffac7224 */ /* 0x000fe200078e0038 */
[----:B------:R-:W-:Y:S01]  /*6b90*/  MOV R137, R105 ;  /* 0x0000006900897202 */ /* 0x000fe20000000f00 */
        /* <DEDUP_REMOVED lines=10> */
[----:B------:R-:W-:-:S04]  /*6c40*/  IMAD.WIDE R104, R194, 0x2, R104 ;  /* 0x00000002c2687825 */ /* 0x000fc800078e0268 */
[----:B------:R-:W-:-:S04]  /*6c50*/  IMAD.WIDE R72, R194, 0x2, R140 ;  /* 0x00000002c2487825 */ /* 0x000fc800078e028c */
[----:B------:R-:W-:-:S04]  /*6c60*/  IMAD.WIDE R56, R194, 0x2, R56 ;  /* 0x00000002c2387825 */ /* 0x000fc800078e0238 */
[----:B------:R-:W-:Y:S01]  /*6c70*/  IMAD.WIDE R52, R194, 0x2, R176 ;  /* 0x00000002c2347825 */ /* 0x000fe200078e02b0 */
[----:B------:R-:W-:-:S03]  /*6c80*/  UIADD3 UR7, UPT, UPT, UR7, -0x40, URZ ;  /* 0xffffffc007077890 */ /* 0x000fc6000fffe0ff */
[----:B------:R-:W-:-:S04]  /*6c90*/  IMAD.WIDE R118, R194, 0x2, R118 ;  /* 0x00000002c2767825 */ /* 0x000fc800078e0276 */
        /* <DEDUP_REMOVED lines=32> */
[----:B------:R-:W-:-:S04]  /*6ea0*/  IMAD.WIDE R180, R194, 0x2, R180 ;  /* 0x00000002c2b47825 */ /* 0x000fc800078e02b4 */
        /* <DEDUP_REMOVED lines=8> */
[----:B------:R-:W-:-:S04]  /*6f30*/  IMAD.WIDE R190, R194, 0x2, R190 ;  /* 0x00000002c2be7825 */ /* 0x000fc800078e02be */
[----:B------:R-:W-:Y:S01]  /*6f40*/  IMAD.WIDE R206, R193, 0x2, R206 ;  /* 0x00000002c1ce7825 */ /* 0x000fe200078e02ce */
[----:B------:R-:W-:Y:S06]  /*6f50*/  BRA.U UP0, `(.L_x_2) ;  /* 0xffffffd500fc7547 */ /* 0x000fec000b83ffff */
[----:B------:R-:W-:Y:S02]  /*6f60*/  F2FP.BF16.F32.PACK_AB R2, R67, R79 ;  /* 0x0000004f4302723e */ /* 0x000fe400000010ff */
[----:B------:R-:W-:Y:S02]  /*6f70*/  F2FP.BF16.F32.PACK_AB R4, R95, R91 ;  /* 0x0000005b5f04723e */ /* 0x000fe400000010ff */
[----:B------:R-:W-:Y:S02]  /*6f80*/  F2FP.BF16.F32.PACK_AB R6, R65, R77 ;  /* 0x0000004d4106723e */ /* 0x000fe400000010ff */
[----:B------:R-:W-:Y:S02]  /*6f90*/  F2FP.BF16.F32.PACK_AB R8, R93, R89 ;  /* 0x000000595d08723e */ /* 0x000fe400000010ff */
[----:B------:R-:W-:Y:S02]  /*6fa0*/  F2FP.BF16.F32.PACK_AB R3, R83, R71 ;  /* 0x000000475303723e */ /* 0x000fe400000010ff */
[----:B------:R-:W-:-:S02]  /*6fb0*/  F2FP.BF16.F32.PACK_AB R67, R82, R70 ;  /* 0x000000465243723e */ /* 0x000fc400000010ff */
        /* <DEDUP_REMOVED lines=9> */
[----:B------:R-:W-:-:S07]  /*7050*/  F2FP.BF16.F32.PACK_AB R88, R92, R88 ;  /* 0x000000585c58723e */ /* 0x000fce00000010ff */
.L_x_1:
[----:B------:R-:W0:Y:S01]  /*7060*/  S2R R13, SR_TID.X ;  /* 0x00000000000d7919 */ /* 0x000e220000002100 */
[----:B------:R-:W-:Y:S01]  /*7070*/  LOP3.LUT R195, R195, 0x60, RZ, 0xc0, !PT ;  /* 0x00000060c3c37812 */ /* 0x000fe200078ec0ff */
[----:B------:R-:W1:Y:S01]  /*7080*/  LDC R51, c[0x0][0x3b8] ;  /* 0x0000ee00ff337b82 */ /* 0x000e620000000800 */
[----:B------:R-:W2:Y:S01]  /*7090*/  LDCU.128 UR12, c[0x0][0x390] ;  /* 0x00007200ff0c77ac */ /* 0x000ea20008000c00 */
[----:B------:R-:W3:Y:S06]  /*70a0*/  LDCU UR4, c[0x0][0x3b4] ;  /* 0x00007680ff0477ac */ /* 0x000eec0008000800 */
[----:B------:R-:W-:Y:S01]  /*70b0*/  BAR.SYNC.DEFER_BLOCKING 0x0 ;  /* 0x0000000000007b1d */ /* 0x000fe20000010000 */
[C---:B--2---:R-:W-:Y:S01]  /*70c0*/  ISETP.GE.AND P0, PT, R120.reuse, UR14, PT ;  /* 0x0000000e78007c0c */ /* 0x044fe2000bf06270 */
[----:B---3--:R-:W-:-:S05]  /*70d0*/  IMAD R120, R120, UR4, RZ ;  /* 0x0000000478787c24 */ /* 0x008fca000f8e02ff */
[----:B------:R-:W-:Y:S02]  /*70e0*/  LEA R47, P3, R120, UR12, 0x1 ;  /* 0x0000000c782f7c11 */ /* 0x000fe4000f8608ff */
[----:B0-----:R-:W-:Y:S02]  /*70f0*/  SHF.R.S32.HI R11, RZ, 0x4, R13 ;  /* 0x00000004ff0b7819 */ /* 0x001fe4000001140d */
[----:B------:R-:W-:Y:S02]  /*7100*/  LOP3.LUT R12, R13, 0xe0, RZ, 0xc0, !PT ;  /* 0x000000e00d0c7812 */ /* 0x000fe400078ec0ff */
[----:B------:R-:W-:Y:S02]  /*7110*/  SGXT R11, R11, 0x1 ;  /* 0x000000010b0b781a */ /* 0x000fe40000000200 */
[C---:B------:R-:W-:Y:S01]  /*7120*/  LOP3.LUT R15, R13.reuse, 0x3f, RZ, 0xc0, !PT ;  /* 0x0000003f0d0f7812 */ /* 0x040fe200078ec0ff */
[----:B------:R-:W-:Y:S01]  /*7130*/  IMAD R195, R12, 0x10, R195 ;  /* 0x000000100cc37824 */ /* 0x000fe200078e02c3 */
[----:B------:R-:W-:-:S02]  /*7140*/  LOP3.LUT R10, R13, 0xc, RZ, 0xc0, !PT ;  /* 0x0000000c0d0a7812 */ /* 0x000fc400078ec0ff */
[----:B------:R-:W-:Y:S02]  /*7150*/  LOP3.LUT R11, R11, 0x1020, RZ, 0xc0, !PT ;  /* 0x000010200b0b7812 */ /* 0x000fe400078ec0ff */
[----:B------:R-:W-:Y:S01]  /*7160*/  LOP3.LUT R14, R13, 0xc0, RZ, 0xc0, !PT ;  /* 0x000000c00d0e7812 */ /* 0x000fe200078ec0ff */
[C---:B------:R-:W-:Y:S01]  /*7170*/  IMAD R12, R10.reuse, 0x80, R15 ;  /* 0x000000800a0c7824 */ /* 0x040fe200078e020f */
[----:B------:R-:W-:Y:S01]  /*7180*/  SHF.R.U32.HI R27, RZ, 0x5, R13 ;  /* 0x00000005ff1b7819 */ /* 0x000fe2000001160d */
[----:B------:R-:W-:Y:S01]  /*7190*/  IMAD R10, R10, 0x2, R11 ;  /* 0x000000020a0a7824 */ /* 0x000fe200078e020b */
[----:B------:R-:W-:Y:S01]  /*71a0*/  SHF.R.U32.HI R11, RZ, 0x1, R14 ;  /* 0x00000001ff0b7819 */ /* 0x000fe2000001160e */
[----:B------:R-:W-:Y:S01]  /*71b0*/  IMAD.SHL.U32 R12, R12, 0x8, RZ ;  /* 0x000000080c0c7824 */ /* 0x000fe200078e00ff */
[----:B------:R-:W-:Y:S02]  /*71c0*/  SGXT.U32 R27, R27, 0x3 ;  /* 0x000000031b1b781a */ /* 0x000fe40000000000 */
[----:B------:R-:W-:-:S02]  /*71d0*/  LOP3.LUT R10, R10, R195, RZ, 0x3c, !PT ;  /* 0x000000c30a0a7212 */ /* 0x000fc400078e3cff */
[----:B------:R-:W-:Y:S02]  /*71e0*/  LOP3.LUT R29, R12, R11, RZ, 0x3c, !PT ;  /* 0x0000000b0c1d7212 */ /* 0x000fe400078e3cff */
[----:B------:R-:W-:Y:S01]  /*71f0*/  LOP3.LUT R11, R10, 0x40, RZ, 0x3c, !PT ;  /* 0x000000400a0b7812 */ /* 0x000fe200078e3cff */
[----:B------:R-:W-:Y:S01]  /*7200*/  STS.64 [R10+UR5], R88 ;  /* 0x000000580a007988 */ /* 0x000fe20008000a05 */
[C-C-:B------:R-:W-:Y:S02]  /*7210*/  LOP3.LUT R14, R0.reuse, 0xe8, R27.reuse, 0xfe, !PT ;  /* 0x000000e8000e7812 */ /* 0x140fe400078efe1b */
[C-C-:B------:R-:W-:Y:S01]  /*7220*/  LOP3.LUT R12, R0.reuse, 0xe0, R27.reuse, 0xfe, !PT ;  /* 0x000000e0000c7812 */ /* 0x140fe200078efe1b */
[----:B------:R0:W-:Y:S01]  /*7230*/  STS.64 [R10+UR5+0x100], R8 ;  /* 0x000100080a007988 */ /* 0x0001e20008000a05 */
[C-C-:B------:R-:W-:Y:S02]  /*7240*/  LOP3.LUT R15, R0.reuse, 0xd8, R27.reuse, 0xfe, !PT ;  /* 0x000000d8000f7812 */ /* 0x140fe400078efe1b */
[C-C-:B------:R-:W-:Y:S01]  /*7250*/  LOP3.LUT R16, R0.reuse, 0xd0, R27.reuse, 0xfe, !PT ;  /* 0x000000d000107812 */ /* 0x140fe200078efe1b */
[----:B------:R-:W-:Y:S01]  /*7260*/  STS.64 [R10+UR5+0x80], R64 ;  /* 0x000080400a007988 */ /* 0x000fe20008000a05 */
[----:B------:R-:W-:-:S02]  /*7270*/  LOP3.LUT R46, R0, 0xc8, R27, 0xfe, !PT ;  /* 0x000000c8002e7812 */ /* 0x000fc400078efe1b */
[C-C-:B------:R-:W-:Y:S01]  /*7280*/  LOP3.LUT R48, R0.reuse, 0xc0, R27.reuse, 0xfe, !PT ;  /* 0x000000c000307812 */ /* 0x140fe200078efe1b */
[----:B------:R2:W-:Y:S01]  /*7290*/  STS.64 [R10+UR5+0x180], R6 ;  /* 0x000180060a007988 */ /* 0x0005e20008000a05 */
[C-C-:B------:R-:W-:Y:S02]  /*72a0*/  LOP3.LUT R50, R0.reuse, 0xb8, R27.reuse, 0xfe, !PT ;  /* 0x000000b800327812 */ /* 0x140fe400078efe1b */
[C-C-:B------:R-:W-:Y:S01]  /*72b0*/  LOP3.LUT R52, R0.reuse, 0xb0, R27.reuse, 0xfe, !PT ;  /* 0x000000b000347812 */ /* 0x140fe200078efe1b */
[----:B------:R-:W-:Y:S01]  /*72c0*/  STS.64 [R11+UR5+0x2000], R90 ;  /* 0x0020005a0b007988 */ /* 0x000fe20008000a05 */
[C---:B0-----:R-:W-:Y:S02]  /*72d0*/  LOP3.LUT R8, R0.reuse, R27, RZ, 0xfc, !PT ;  /* 0x0000001b00087212 */ /* 0x041fe400078efcff */
[C-C-:B------:R-:W-:Y:S01]  /*72e0*/  LOP3.LUT R53, R0.reuse, 0xa8, R27.reuse, 0xfe, !PT ;  /* 0x000000a800357812 */ /* 0x140fe200078efe1b */
[----:B------:R-:W-:Y:S01]  /*72f0*/  STS.64 [R11+UR5+0x2100], R4 ;  /* 0x002100040b007988 */ /* 0x000fe20008000a05 */
[--C-:B------:R-:W-:Y:S01]  /*7300*/  LOP3.LUT R54, R0, 0xa0, R27.reuse, 0xfe, !PT ;  /* 0x000000a000367812 */ /* 0x100fe200078efe1b */
[----:B-1----:R-:W-:Y:S01]  /*7310*/  IMAD R26, R8, R51, RZ ;  /* 0x00000033081a7224 */ /* 0x002fe200078e02ff */
[C-C-:B------:R-:W-:Y:S01]  /*7320*/  LOP3.LUT R55, R0.reuse, 0x98, R27.reuse, 0xfe, !PT ;  /* 0x0000009800377812 */ /* 0x140fe200078efe1b */
[----:B------:R-:W-:Y:S01]  /*7330*/  STS.64 [R11+UR5+0x2080], R66 ;  /* 0x002080420b007988 */ /* 0x000fe20008000a05 */
[----:B--2---:R-:W-:-:S02]  /*7340*/  LOP3.LUT R6, R0, 0xf0, R27, 0xfe, !PT ;  /* 0x000000f000067812 */ /* 0x004fc400078efe1b */
[C-C-:B------:R-:W-:Y:S01]  /*7350*/  LOP3.LUT R56, R0.reuse, 0x90, R27.reuse, 0xfe, !PT ;  /* 0x0000009000387812 */ /* 0x140fe200078efe1b */
[----:B------:R0:W-:Y:S01]  /*7360*/  STS.64 [R11+UR5+0x2180], R2 ;  /* 0x002180020b007988 */ /* 0x0001e20008000a05 */
[C-C-:B------:R-:W-:Y:S02]  /*7370*/  LOP3.LUT R57, R0.reuse, 0x88, R27.reuse, 0xfe, !PT ;  /* 0x0000008800397812 */ /* 0x140fe400078efe1b */
[C-C-:B------:R-:W-:Y:S01]  /*7380*/  LOP3.LUT R58, R0.reuse, 0x80, R27.reuse, 0xfe, !PT ;  /* 0x00000080003a7812 */ /* 0x140fe200078efe1b */
[----:B------:R-:W-:Y:S01]  /*7390*/  BAR.SYNC.DEFER_BLOCKING 0x0 ;  /* 0x0000000000007b1d */ /* 0x000fe20000010000 */
[C-C-:B------:R-:W-:Y:S02]  /*73a0*/  LOP3.LUT R17, R0.reuse, 0x78, R27.reuse, 0xfe, !PT ;  /* 0x0000007800117812 */ /* 0x140fe400078efe1b */
[C-C-:B------:R-:W-:Y:S02]  /*73b0*/  LOP3.LUT R18, R0.reuse, 0x70, R27.reuse, 0xfe, !PT ;  /* 0x0000007000127812 */ /* 0x140fe400078efe1b */
[----:B------:R-:W-:-:S02]  /*73c0*/  LOP3.LUT R19, R0, 0x68, R27, 0xfe, !PT ;  /* 0x0000006800137812 */ /* 0x000fc400078efe1b */
[C-C-:B------:R-:W-:Y:S02]  /*73d0*/  LOP3.LUT R20, R0.reuse, 0x60, R27.reuse, 0xfe, !PT ;  /* 0x0000006000147812 */ /* 0x140fe400078efe1b */
[C-C-:B------:R-:W-:Y:S02]  /*73e0*/  LOP3.LUT R21, R0.reuse, 0x58, R27.reuse, 0xfe, !PT ;  /* 0x0000005800157812 */ /* 0x140fe400078efe1b */
[C-C-:B------:R-:W-:Y:S02]  /*73f0*/  LOP3.LUT R22, R0.reuse, 0x50, R27.reuse, 0xfe, !PT ;  /* 0x0000005000167812 */ /* 0x140fe400078efe1b */
[C-C-:B------:R-:W-:Y:S02]  /*7400*/  LOP3.LUT R23, R0.reuse, 0x48, R27.reuse, 0xfe, !PT ;  /* 0x0000004800177812 */ /* 0x140fe400078efe1b */
[C-C-:B------:R-:W-:Y:S02]  /*7410*/  LOP3.LUT R24, R0.reuse, 0x40, R27.reuse, 0xfe, !PT ;  /* 0x0000004000187812 */ /* 0x140fe400078efe1b */
[----:B------:R-:W-:-:S02]  /*7420*/  LOP3.LUT R13, R0, 0xf8, R27, 0xfe, !PT ;  /* 0x000000f8000d7812 */ /* 0x000fc400078efe1b */
[C-C-:B------:R-:W-:Y:S02]  /*7430*/  LOP3.LUT R25, R0.reuse, 0x38, R27.reuse, 0xfe, !PT ;  /* 0x0000003800197812 */ /* 0x140fe400078efe1b */
[C-C-:B0-----:R-:W-:Y:S02]  /*7440*/  LOP3.LUT R11, R0.reuse, 0x30, R27.reuse, 0xfe, !PT ;  /* 0x00000030000b7812 */ /* 0x141fe400078efe1b */
[C-C-:B------:R-:W-:Y:S01]  /*7450*/  LOP3.LUT R10, R0.reuse, 0x28, R27.reuse, 0xfe, !PT ;  /* 0x00000028000a7812 */ /* 0x140fe200078efe1b */
[----:B------:R-:W0:Y:S01]  /*7460*/  LDS.64 R30, [R29+UR5] ;  /* 0x000000051d1e7984 */ /* 0x000e220008000a00 */
[C-C-:B------:R-:W-:Y:S02]  /*7470*/  LOP3.LUT R9, R0.reuse, 0x20, R27.reuse, 0xfe, !PT ;  /* 0x0000002000097812 */ /* 0x140fe400078efe1b */
[C-C-:B------:R-:W-:Y:S01]  /*7480*/  LOP3.LUT R7, R0.reuse, 0x18, R27.reuse, 0xfe, !PT ;  /* 0x0000001800077812 */ /* 0x140fe200078efe1b */
[----:B------:R-:W1:Y:S01]  /*7490*/  LDS.64 R32, [R29+UR5+0x200] ;  /* 0x000200051d207984 */ /* 0x000e620008000a00 */
[----:B------:R-:W-:-:S02]  /*74a0*/  LOP3.LUT R3, R0, 0x10, R27, 0xfe, !PT ;  /* 0x0000001000037812 */ /* 0x000fc400078efe1b */
[----:B------:R-:W-:Y:S01]  /*74b0*/  LOP3.LUT R0, R0, 0x8, R27, 0xfe, !PT ;  /* 0x0000000800007812 */ /* 0x000fe200078efe1b */
[----:B------:R-:W2:Y:S01]  /*74c0*/  LDS.64 R34, [R29+UR5+0x400] ;  /* 0x000400051d227984 */ /* 0x000ea20008000a00 */
[----:B------:R-:W-:Y:S01]  /*74d0*/  ISETP.LT.AND P4, PT, R8, UR15, !P0 ;  /* 0x0000000f08007c0c */ /* 0x000fe2000c781270 */
[-C--:B------:R-:W-:Y:S01]  /*74e0*/  IMAD R27, R3, R51.reuse, RZ ;  /* 0x00000033031b7224 */ /* 0x080fe200078e02ff */
[C---:B------:R-:W-:Y:S01]  /*74f0*/  ISETP.LT.AND P2, PT, R0.reuse, UR15, !P0 ;  /* 0x0000000f00007c0c */ /* 0x040fe2000c741270 */
[----:B------:R-:W3:Y:S01]  /*7500*/  LDS.64 R36, [R29+UR5+0x600] ;  /* 0x000600051d247984 */ /* 0x000ee20008000a00 */
[-C--:B------:R-:W-:Y:S01]  /*7510*/  IMAD R0, R0, R51.reuse, RZ ;  /* 0x0000003300007224 */ /* 0x080fe200078e02ff */
[----:B------:R-:W-:Y:S01]  /*7520*/  LEA.HI.X.SX32 R49, R120, UR13, 0x1, P3 ;  /* 0x0000000d78317c11 */ /* 0x000fe200098f0eff */
[----:B------:R-:W-:Y:S01]  /*7530*/  IMAD R28, R7, R51, RZ ;  /* 0x00000033071c7224 */ /* 0x000fe200078e02ff */
[----:B------:R-:W4:Y:S01]  /*7540*/  LDS.64 R38, [R29+UR5+0x800] ;  /* 0x000800051d267984 */ /* 0x000f220008000a00 */
[----:B------:R-:W-:-:S02]  /*7550*/  LEA R2, P6, R26, R47, 0x1 ;  /* 0x0000002f1a027211 */ /* 0x000fc400078c08ff */
[----:B------:R-:W-:Y:S01]  /*7560*/  LEA R4, P5, R0, R47, 0x1 ;  /* 0x0000002f00047211 */ /* 0x000fe200078a08ff */
[----:B------:R-:W5:Y:S01]  /*7570*/  LDS.64 R40, [R29+UR5+0xa00] ;  /* 0x000a00051d287984 */ /* 0x000f620008000a00 */
[----:B------:R-:W-:Y:S02]  /*7580*/  ISETP.LT.AND P3, PT, R3, UR15, !P0 ;  /* 0x0000000f03007c0c */ /* 0x000fe4000c761270 */
[-C--:B------:R-:W-:Y:S01]  /*7590*/  LEA.HI.X.SX32 R3, R26, R49.reuse, 0x1, P6 ;  /* 0x000000311a037211 */ /* 0x080fe200030f0eff */
[----:B------:R-:W5:Y:S01]  /*75a0*/  LDS.64 R42, [R29+UR5+0xc00] ;  /* 0x000c00051d2a7984 */ /* 0x000f620008000a00 */
[----:B------:R-:W-:Y:S01]  /*75b0*/  LEA.HI.X.SX32 R5, R0, R49, 0x1, P5 ;  /* 0x0000003100057211 */ /* 0x000fe200028f0eff */
[----:B------:R-:W-:Y:S01]  /*75c0*/  IMAD R0, R9, R51, RZ ;  /* 0x0000003309007224 */ /* 0x000fe200078e02ff */
[----:B------:R-:W-:Y:S01]  /*75d0*/  ISETP.LT.AND P5, PT, R7, UR15, !P0 ;  /* 0x0000000f07007c0c */ /* 0x000fe2000c7a1270 */
[----:B------:R-:W5:Y:S01]  /*75e0*/  LDS.64 R44, [R29+UR5+0xe00] ;  /* 0x000e00051d2c7984 */ /* 0x000f620008000a00 */
[----:B------:R-:W-:Y:S01]  /*75f0*/  ISETP.LT.AND P1, PT, R6, UR15, !P0 ;  /* 0x0000000f06007c0c */ /* 0x000fe2000c721270 */
[----:B------:R-:W-:Y:S01]  /*7600*/  IMAD R26, R51, 0x40, R26 ;  /* 0x00000040331a7824 */ /* 0x000fe200078e021a */
[----:B------:R-:W-:-:S04]  /*7610*/  LEA R6, P6, R27, R47, 0x1 ;  /* 0x0000002f1b067211 */ /* 0x000fc800078c08ff */
[----:B------:R-:W-:Y:S01]  /*7620*/  LEA.HI.X.SX32 R7, R27, R49, 0x1, P6 ;  /* 0x000000311b077211 */ /* 0x000fe200030f0eff */
[----:B------:R-:W-:Y:S01]  /*7630*/  IMAD R27, R10, R51, RZ ;  /* 0x000000330a1b7224 */ /* 0x000fe200078e02ff */
[----:B0-----:R0:W-:Y:S01]  /*7640*/  @P4 STG.E.U16 desc[UR8][R2.64], R30 ;  /* 0x0000001e02004986 */ /* 0x0011e2000c101508 */
[----:B------:R-:W-:-:S03]  /*7650*/  LEA R8, P4, R28, R47, 0x1 ;  /* 0x0000002f1c087211 */ /* 0x000fc600078808ff */
[----:B-1----:R1:W-:Y:S01]  /*7660*/  @P2 STG.E.U16 desc[UR8][R4.64], R32 ;  /* 0x0000002004002986 */ /* 0x0023e2000c101508 */
[----:B------:R-:W-:Y:S02]  /*7670*/  ISETP.LT.AND P2, PT, R9, UR15, !P0 ;  /* 0x0000000f09007c0c */ /* 0x000fe4000c741270 */
[----:B------:R-:W-:Y:S01]  /*7680*/  LEA.HI.X.SX32 R9, R28, R49, 0x1, P4 ;  /* 0x000000311c097211 */ /* 0x000fe200020f0eff */
[----:B--2---:R2:W-:Y:S01]  /*7690*/  @P3 STG.E.U16 desc[UR8][R6.64], R34 ;  /* 0x0000002206003986 */ /* 0x0045e2000c101508 */
[----:B------:R-:W-:Y:S02]  /*76a0*/  ISETP.LT.AND P3, PT, R10, UR15, !P0 ;  /* 0x0000000f0a007c0c */ /* 0x000fe4000c761270 */
[-C--:B------:R-:W-:Y:S01]  /*76b0*/  LEA R10, P6, R27, R47.reuse, 0x1 ;  /* 0x0000002f1b0a7211 */ /* 0x080fe200078c08ff */
[----:B---3--:R-:W-:Y:S01]  /*76c0*/  @P5 STG.E.U16 desc[UR8][R8.64], R36 ;  /* 0x0000002408005986 */ /* 0x008fe2000c101508 */
[----:B0-----:R-:W-:Y:S02]  /*76d0*/  LEA R2, P4, R0, R47, 0x1 ;  /* 0x0000002f00027211 */ /* 0x001fe400078808ff */
[----:B------:R-:W-:-:S02]  /*76e0*/  ISETP.LT.AND P5, PT, R11, UR15, !P0 ;  /* 0x0000000f0b007c0c */ /* 0x000fc4000c7a1270 */
[----:B------:R-:W-:Y:S01]  /*76f0*/  LEA.HI.X.SX32 R3, R0, R49, 0x1, P4 ;  /* 0x0000003100037211 */ /* 0x000fe200020f0eff */
[-C--:B------:R-:W-:Y:S01]  /*7700*/  IMAD R0, R11, R51.reuse, RZ ;  /* 0x000000330b007224 */ /* 0x080fe200078e02ff */
[C---:B------:R-:W-:Y:S01]  /*7710*/  ISETP.LT.AND P4, PT, R25.reuse, UR15, !P0 ;  /* 0x0000000f19007c0c */ /* 0x040fe2000c781270 */
[----:B------:R-:W-:Y:S01]  /*7720*/  IMAD R25, R25, R51, RZ ;  /* 0x0000003319197224 */ /* 0x000fe200078e02ff */
[----:B------:R-:W-:Y:S01]  /*7730*/  LEA.HI.X.SX32 R11, R27, R49, 0x1, P6 ;  /* 0x000000311b0b7211 */ /* 0x000fe200030f0eff */
[----:B----4-:R0:W-:Y:S01]  /*7740*/  @P2 STG.E.U16 desc[UR8][R2.64], R38 ;  /* 0x0000002602002986 */ /* 0x0101e2000c101508 */
[CC--:B-1----:R-:W-:Y:S02]  /*7750*/  LEA R4, P2, R0.reuse, R47.reuse, 0x1 ;  /* 0x0000002f00047211 */ /* 0x0c2fe400078408ff */
[----:B--2---:R-:W-:Y:S01]  /*7760*/  LEA R6, P6, R25, R47, 0x1 ;  /* 0x0000002f19067211 */ /* 0x004fe200078c08ff */
[----:B-----5:R1:W-:Y:S01]  /*7770*/  @P3 STG.E.U16 desc[UR8][R10.64], R40 ;  /* 0x000000280a003986 */ /* 0x0203e2000c101508 */
[----:B------:R-:W-:Y:S01]  /*7780*/  LEA.HI.X.SX32 R5, R0, R49, 0x1, P2 ;  /* 0x0000003100057211 */ /* 0x000fe200010f0eff */
[----:B------:R-:W-:Y:S01]  /*7790*/  IMAD R0, R51, 0x8, R26 ;  /* 0x0000000833007824 */ /* 0x000fe200078e021a */
[----:B------:R-:W-:-:S02]  /*77a0*/  ISETP.LT.AND P2, PT, R24, UR15, !P0 ;  /* 0x0000000f18007c0c */ /* 0x000fc4000c741270 */
[----:B------:R-:W-:Y:S01]  /*77b0*/  LEA.HI.X.SX32 R7, R25, R49, 0x1, P6 ;  /* 0x0000003119077211 */ /* 0x000fe200030f0eff */
[----:B------:R2:W-:Y:S01]  /*77c0*/  @P5 STG.E.U16 desc[UR8][R4.64], R42 ;  /* 0x0000002a04005986 */ /* 0x0005e2000c101508 */
[----:B------:R-:W-:Y:S02]  /*77d0*/  ISETP.LT.AND P5, PT, R23, UR15, !P0 ;  /* 0x0000000f17007c0c */ /* 0x000fe4000c7a1270 */
[----:B0-----:R-:W-:Y:S01]  /*77e0*/  LEA R2, P6, R26, R47, 0x1 ;  /* 0x0000002f1a027211 */ /* 0x001fe200078c08ff */
[----:B------:R0:W-:Y:S01]  /*77f0*/  @P4 STG.E.U16 desc[UR8][R6.64], R44 ;  /* 0x0000002c06004986 */ /* 0x0001e2000c101508 */
[----:B------:R-:W-:Y:S01]  /*7800*/  PRMT R30, R30, 0x7632, R30 ;  /* 0x000076321e1e7816 */ /* 0x000fe2000000001e */
[----:B-1----:R-:W-:Y:S01]  /*7810*/  IMAD R10, R51, 0x8, R0 ;  /* 0x00000008330a7824 */ /* 0x002fe200078e0200 */
[----:B------:R-:W-:Y:S02]  /*7820*/  LEA.HI.X.SX32 R3, R26, R49, 0x1, P6 ;  /* 0x000000311a037211 */ /* 0x000fe400030f0eff */
[----:B------:R-:W-:-:S02]  /*7830*/  LEA R8, P6, R0, R47, 0x1 ;  /* 0x0000002f00087211 */ /* 0x000fc400078c08ff */
[----:B------:R-:W-:Y:S01]  /*7840*/  ISETP.LT.AND P4, PT, R22, UR15, !P0 ;  /* 0x0000000f16007c0c */ /* 0x000fe2000c781270 */
[----:B------:R1:W-:Y:S01]  /*7850*/  @P2 STG.E.U16 desc[UR8][R2.64], R30 ;  /* 0x0000001e02002986 */ /* 0x0003e2000c101508 */
[----:B------:R-:W-:Y:S01]  /*7860*/  LEA.HI.X.SX32 R9, R0, R49, 0x1, P6 ;  /* 0x0000003100097211 */ /* 0x000fe200030f0eff */
[----:B------:R-:W-:Y:S01]  /*7870*/  IMAD R0, R51, 0x8, R10 ;  /* 0x0000000833007824 */ /* 0x000fe200078e020a */
[----:B--2---:R-:W-:Y:S02]  /*7880*/  LEA R4, P6, R10, R47, 0x1 ;  /* 0x0000002f0a047211 */ /* 0x004fe400078c08ff */
[----:B------:R-:W-:Y:S02]  /*7890*/  PRMT R32, R32, 0x7632, R32 ;  /* 0x0000763220207816 */ /* 0x000fe40000000020 */
[----:B------:R-:W-:Y:S02]  /*78a0*/  ISETP.LT.AND P2, PT, R21, UR15, !P0 ;  /* 0x0000000f15007c0c */ /* 0x000fe4000c741270 */
[----:B------:R-:W-:Y:S01]  /*78b0*/  LEA.HI.X.SX32 R5, R10, R49, 0x1, P6 ;  /* 0x000000310a057211 */ /* 0x000fe200030f0eff */
[----:B------:R2:W-:Y:S01]  /*78c0*/  @P5 STG.E.U16 desc[UR8][R8.64], R32 ;  /* 0x0000002008005986 */ /* 0x0005e2000c101508 */
[----:B0-----:R-:W-:Y:S01]  /*78d0*/  LEA R6, P6, R0, R47, 0x1 ;  /* 0x0000002f00067211 */ /* 0x001fe200078c08ff */
[----:B-1----:R-:W-:Y:S01]  /*78e0*/  IMAD R3, R51, 0x8, R0 ;  /* 0x0000000833037824 */ /* 0x002fe200078e0200 */
[----:B------:R-:W-:-:S02]  /*78f0*/  PRMT R34, R34, 0x7632, R34 ;  /* 0x0000763222227816 */ /* 0x000fc40000000022 */
[----:B------:R-:W-:Y:S02]  /*7900*/  ISETP.LT.AND P5, PT, R20, UR15, !P0 ;  /* 0x0000000f14007c0c */ /* 0x000fe4000c7a1270 */
[----:B------:R-:W-:Y:S01]  /*7910*/  LEA.HI.X.SX32 R7, R0, R49, 0x1, P6 ;  /* 0x0000003100077211 */ /* 0x000fe200030f0eff */
[----:B------:R-:W-:Y:S01]  /*7920*/  IMAD R0, R51, 0x8, R3 ;  /* 0x0000000833007824 */ /* 0x000fe200078e0203 */
[----:B------:R-:W-:Y:S01]  /*7930*/  PRMT R36, R36, 0x7632, R36 ;  /* 0x0000763224247816 */ /* 0x000fe20000000024 */
[----:B------:R0:W-:Y:S01]  /*7940*/  @P4 STG.E.U16 desc[UR8][R4.64], R34 ;  /* 0x0000002204004986 */ /* 0x0001e2000c101508 */
[----:B------:R-:W-:Y:S02]  /*7950*/  LEA R2, P6, R3, R47, 0x1 ;  /* 0x0000002f03027211 */ /* 0x000fe400078c08ff */
[----:B------:R-:W-:Y:S01]  /*7960*/  ISETP.LT.AND P4, PT, R19, UR15, !P0 ;  /* 0x0000000f13007c0c */ /* 0x000fe2000c781270 */
[----:B------:R1:W-:Y:S01]  /*7970*/  @P2 STG.E.U16 desc[UR8][R6.64], R36 ;  /* 0x0000002406002986 */ /* 0x0003e2000c101508 */
[----:B------:R-:W-:-:S02]  /*7980*/  LEA.HI.X.SX32 R3, R3, R49, 0x1, P6 ;  /* 0x0000003103037211 */ /* 0x000fc400030f0eff */
[----:B--2---:R-:W-:Y:S02]  /*7990*/  LEA R8, P6, R0, R47, 0x1 ;  /* 0x0000002f00087211 */ /* 0x004fe400078c08ff */
[----:B------:R-:W-:Y:S02]  /*79a0*/  PRMT R38, R38, 0x7632, R38 ;  /* 0x0000763226267816 */ /* 0x000fe40000000026 */
[----:B------:R-:W-:Y:S01]  /*79b0*/  ISETP.LT.AND P2, PT, R18, UR15, !P0 ;  /* 0x0000000f12007c0c */ /* 0x000fe2000c741270 */
[C---:B0-----:R-:W-:Y:S01]  /*79c0*/  IMAD R5, R51.reuse, 0x8, R0 ;  /* 0x0000000833057824 */ /* 0x041fe200078e0200 */
[----:B------:R-:W-:Y:S01]  /*79d0*/  LEA.HI.X.SX32 R9, R0, R49, 0x1, P6 ;  /* 0x0000003100097211 */ /* 0x000fe200030f0eff */
[----:B------:R0:W-:Y:S01]  /*79e0*/  @P5 STG.E.U16 desc[UR8][R2.64], R38 ;  /* 0x0000002602005986 */ /* 0x0001e2000c101508 */
[----:B------:R-:W-:Y:S01]  /*79f0*/  PRMT R40, R40, 0x7632, R40 ;  /* 0x0000763228287816 */ /* 0x000fe20000000028 */
[----:B------:R-:W-:Y:S01]  /*7a00*/  IMAD R0, R51, 0x8, R5 ;  /* 0x0000000833007824 */ /* 0x000fe200078e0205 */
[----:B------:R-:W-:-:S02]  /*7a10*/  LEA R4, P6, R5, R47, 0x1 ;  /* 0x0000002f05047211 */ /* 0x000fc400078c08ff */
[----:B------:R-:W-:Y:S01]  /*7a20*/  ISETP.LT.AND P5, PT, R17, UR15, !P0 ;  /* 0x0000000f11007c0c */ /* 0x000fe2000c7a1270 */
[----:B------:R2:W-:Y:S01]  /*7a30*/  @P4 STG.E.U16 desc[UR8][R8.64], R40 ;  /* 0x0000002808004986 */ /* 0x0005e2000c101508 */
[----:B------:R-:W-:Y:S01]  /*7a40*/  LEA.HI.X.SX32 R5, R5, R49, 0x1, P6 ;  /* 0x0000003105057211 */ /* 0x000fe200030f0eff */
[C---:B------:R-:W-:Y:S01]  /*7a50*/  IMAD R10, R51.reuse, 0x8, R0 ;  /* 0x00000008330a7824 */ /* 0x040fe200078e0200 */
[----:B------:R-:W-:Y:S02]  /*7a60*/  PRMT R42, R42, 0x7632, R42 ;  /* 0x000076322a2a7816 */ /* 0x000fe4000000002a */
[----:B-1----:R-:W-:Y:S02]  /*7a70*/  LEA R6, P6, R0, R47, 0x1 ;  /* 0x0000002f00067211 */ /* 0x002fe400078c08ff */
[----:B------:R-:W-:Y:S01]  /*7a80*/  ISETP.LT.AND P4, PT, R58, UR15, !P0 ;  /* 0x0000000f3a007c0c */ /* 0x000fe2000c781270 */
[----:B------:R1:W-:Y:S01]  /*7a90*/  @P2 STG.E.U16 desc[UR8][R4.64], R42 ;  /* 0x0000002a04002986 */ /* 0x0003e2000c101508 */
[----:B------:R-:W-:Y:S01]  /*7aa0*/  LEA.HI.X.SX32 R7, R0, R49, 0x1, P6 ;  /* 0x0000003100077211 */ /* 0x000fe200030f0eff */
[----:B------:R-:W-:Y:S01]  /*7ab0*/  IMAD R0, R51, 0x8, R10 ;  /* 0x0000000833007824 */ /* 0x000fe200078e020a */
[----:B------:R-:W-:-:S02]  /*7ac0*/  PRMT R44, R44, 0x7632, R44 ;  /* 0x000076322c2c7816 */ /* 0x000fc4000000002c */
[C---:B0-----:R-:W-:Y:S02]  /*7ad0*/  LEA R2, P2, R10.reuse, R47, 0x1 ;  /* 0x0000002f0a027211 */ /* 0x041fe400078408ff */
[----:B------:R-:W-:Y:S01]  /*7ae0*/  ISETP.LT.AND P6, PT, R57, UR15, !P0 ;  /* 0x0000000f39007c0c */ /* 0x000fe2000c7c1270 */
[----:B------:R0:W-:Y:S01]  /*7af0*/  @P5 STG.E.U16 desc[UR8][R6.64], R44 ;  /* 0x0000002c06005986 */ /* 0x0001e2000c101508 */
[----:B------:R-:W-:Y:S01]  /*7b00*/  LEA.HI.X.SX32 R3, R10, R49, 0x1, P2 ;  /* 0x000000310a037211 */ /* 0x000fe200010f0eff */
[C---:B------:R-:W-:Y:S01]  /*7b10*/  IMAD R10, R51.reuse, 0x8, R0 ;  /* 0x00000008330a7824 */ /* 0x040fe200078e0200 */
[----:B--2---:R-:W-:Y:S02]  /*7b20*/  LEA R8, P5, R0, R47, 0x1 ;  /* 0x0000002f00087211 */ /* 0x004fe400078a08ff */
[----:B------:R-:W-:Y:S01]  /*7b30*/  ISETP.LT.AND P2, PT, R56, UR15, !P0 ;  /* 0x0000000f38007c0c */ /* 0x000fe2000c741270 */
[----:B------:R2:W-:Y:S01]  /*7b40*/  @P4 STG.E.U16 desc[UR8][R2.64], R31 ;  /* 0x0000001f02004986 */ /* 0x0005e2000c101508 */
[----:B------:R-:W-:Y:S01]  /*7b50*/  LEA.HI.X.SX32 R9, R0, R49, 0x1, P5 ;  /* 0x0000003100097211 */ /* 0x000fe200028f0eff */
[----:B------:R-:W-:Y:S01]  /*7b60*/  IMAD R0, R51, 0x8, R10 ;  /* 0x0000000833007824 */ /* 0x000fe200078e020a */
[----:B-1----:R-:W-:-:S02]  /*7b70*/  LEA R4, P4, R10, R47, 0x1 ;  /* 0x0000002f0a047211 */ /* 0x002fc400078808ff */
[----:B------:R-:W-:Y:S01]  /*7b80*/  ISETP.LT.AND P5, PT, R55, UR15, !P0 ;  /* 0x0000000f37007c0c */ /* 0x000fe2000c7a1270 */
[----:B------:R1:W-:Y:S01]  /*7b90*/  @P6 STG.E.U16 desc[UR8][R8.64], R33 ;  /* 0x0000002108006986 */ /* 0x0003e2000c101508 */
[----:B------:R-:W-:Y:S01]  /*7ba0*/  LEA.HI.X.SX32 R5, R10, R49, 0x1, P4 ;  /* 0x000000310a057211 */ /* 0x000fe200020f0eff */
[C---:B------:R-:W-:Y:S01]  /*7bb0*/  IMAD R10, R51.reuse, 0x8, R0 ;  /* 0x00000008330a7824 */ /* 0x040fe200078e0200 */
[----:B0-----:R-:W-:Y:S02]  /*7bc0*/  LEA R6, P6, R0, R47, 0x1 ;  /* 0x0000002f00067211 */ /* 0x001fe400078c08ff */
[----:B------:R-:W-:Y:S01]  /*7bd0*/  ISETP.LT.AND P4, PT, R54, UR15, !P0 ;  /* 0x0000000f36007c0c */ /* 0x000fe2000c781270 */
[----:B------:R0:W-:Y:S01]  /*7be0*/  @P2 STG.E.U16 desc[UR8][R4.64], R35 ;  /* 0x0000002304002986 */ /* 0x0001e2000c101508 */
[----:B------:R-:W-:Y:S01]  /*7bf0*/  LEA.HI.X.SX32 R7, R0, R49, 0x1, P6 ;  /* 0x0000003100077211 */ /* 0x000fe200030f0eff */
[----:B------:R-:W-:Y:S01]  /*7c00*/  IMAD R0, R51, 0x8, R10 ;  /* 0x0000000833007824 */ /* 0x000fe200078e020a */
[----:B--2---:R-:W-:-:S02]  /*7c10*/  LEA R2, P2, R10, R47, 0x1 ;  /* 0x0000002f0a027211 */ /* 0x004fc400078408ff */
[----:B------:R-:W-:Y:S01]  /*7c20*/  ISETP.LT.AND P6, PT, R53, UR15, !P0 ;  /* 0x0000000f35007c0c */ /* 0x000fe2000c7c1270 */
[----:B------:R2:W-:Y:S01]  /*7c30*/  @P5 STG.E.U16 desc[UR8][R6.64], R37 ;  /* 0x0000002506005986 */ /* 0x0005e2000c101508 */
[----:B------:R-:W-:Y:S01]  /*7c40*/  LEA.HI.X.SX32 R3, R10, R49, 0x1, P2 ;  /* 0x000000310a037211 */ /* 0x000fe200010f0eff */
[C---:B------:R-:W-:Y:S01]  /*7c50*/  IMAD R10, R51.reuse, 0x8, R0 ;  /* 0x00000008330a7824 */ /* 0x040fe200078e0200 */
[----:B-1----:R-:W-:Y:S02]  /*7c60*/  LEA R8, P5, R0, R47, 0x1 ;  /* 0x0000002f00087211 */ /* 0x002fe400078a08ff */
[----:B------:R-:W-:Y:S01]  /*7c70*/  ISETP.LT.AND P2, PT, R52, UR15, !P0 ;  /* 0x0000000f34007c0c */ /* 0x000fe2000c741270 */
[----:B------:R1:W-:Y:S01]  /*7c80*/  @P4 STG.E.U16 desc[UR8][R2.64], R39 ;  /* 0x0000002702004986 */ /* 0x0003e2000c101508 */
[----:B------:R-:W-:Y:S01]  /*7c90*/  LEA.HI.X.SX32 R9, R0, R49, 0x1, P5 ;  /* 0x0000003100097211 */ /* 0x000fe200028f0eff */
[----:B------:R-:W-:Y:S01]  /*7ca0*/  IMAD R0, R51, 0x8, R10 ;  /* 0x0000000833007824 */ /* 0x000fe200078e020a */
[----:B0-----:R-:W-:-:S02]  /*7cb0*/  LEA R4, P4, R10, R47, 0x1 ;  /* 0x0000002f0a047211 */ /* 0x001fc400078808ff */
        /* <DEDUP_REMOVED lines=11> */
[C---:B------:R-:W-:Y:S01]  /*7d70*/  IMAD R11, R51.reuse, 0x8, R0 ;  /* 0x00000008330b7824 */ /* 0x040fe200078e0200 */
[----:B------:R-:W-:Y:S01]  /*7d80*/  LEA.HI.X.SX32 R3, R10, R49, 0x1, P6 ;  /* 0x000000310a037211 */ /* 0x000fe200030f0eff */
[----:B------:R1:W-:Y:S01]  /*7d90*/  @P5 STG.E.U16 desc[UR8][R6.64], R45 ;  /* 0x0000002d06005986 */ /* 0x0003e2000c101508 */
[----:B0-----:R-:W-:Y:S02]  /*7da0*/  LEA R8, P6, R0, R47, 0x1 ;  /* 0x0000002f00087211 */ /* 0x001fe400078c08ff */
[----:B------:R-:W-:Y:S02]  /*7db0*/  ISETP.LT.AND P3, PT, R12, UR15, !P0 ;  /* 0x0000000f0c007c0c */ /* 0x000fe4000c761270 */
[----:B------:R-:W-:Y:S01]  /*7dc0*/  LEA.HI.X.SX32 R9, R0, R49, 0x1, P6 ;  /* 0x0000003100097211 */ /* 0x000fe200030f0eff */
[----:B------:R-:W-:Y:S01]  /*7dd0*/  IMAD R0, R51, 0x8, R11 ;  /* 0x0000000833007824 */ /* 0x000fe200078e020b */
[----:B------:R-:W-:-:S02]  /*7de0*/  PRMT R31, R31, 0x7632, R31 ;  /* 0x000076321f1f7816 */ /* 0x000fc4000000001f */
[----:B------:R-:W-:Y:S01]  /*7df0*/  ISETP.LT.AND P5, PT, R16, UR15, !P0 ;  /* 0x0000000f10007c0c */ /* 0x000fe2000c7a1270 */
[----:B------:R-:W-:Y:S01]  /*7e00*/  IMAD R12, R51, 0x8, R0 ;  /* 0x00000008330c7824 */ /* 0x000fe200078e0200 */
[----:B------:R-:W-:Y:S01]  /*7e10*/  PRMT R33, R33, 0x7632, R33 ;  /* 0x0000763221217816 */ /* 0x000fe20000000021 */
[----:B------:R0:W-:Y:S01]  /*7e20*/  @P2 STG.E.U16 desc[UR8][R2.64], R31 ;  /* 0x0000001f02002986 */ /* 0x0001e2000c101508 */
[-C--:B--2---:R-:W-:Y:S01]  /*7e30*/  LEA R4, P2, R11, R47.reuse, 0x1 ;  /* 0x0000002f0b047211 */ /* 0x084fe200078408ff */
[C---:B------:R-:W-:Y:S01]  /*7e40*/  IMAD R16, R51.reuse, 0x8, R12 ;  /* 0x0000000833107824 */ /* 0x040fe200078e020c */
[-C--:B------:R-:W-:Y:S01]  /*7e50*/  LEA R10, P6, R12, R47.reuse, 0x1 ;  /* 0x0000002f0c0a7211 */ /* 0x080fe200078c08ff */
[----:B------:R2:W-:Y:S01]  /*7e60*/  @P4 STG.E.U16 desc[UR8][R8.64], R33 ;  /* 0x0000002108004986 */ /* 0x0005e2000c101508 */
[----:B-1----:R-:W-:Y:S01]  /*7e70*/  LEA R6, P4, R0, R47, 0x1 ;  /* 0x0000002f00067211 */ /* 0x002fe200078808ff */
[----:B------:R-:W-:Y:S01]  /*7e80*/  IMAD R17, R51, 0x8, R16 ;  /* 0x0000000833117824 */ /* 0x000fe200078e0210 */
[----:B------:R-:W-:-:S02]  /*7e90*/  LEA.HI.X.SX32 R5, R11, R49, 0x1, P2 ;  /* 0x000000310b057211 */ /* 0x000fc400010f0eff */
[-C--:B------:R-:W-:Y:S01]  /*7ea0*/  LEA.HI.X.SX32 R7, R0, R49.reuse, 0x1, P4 ;  /* 0x0000003100077211 */ /* 0x080fe200020f0eff */
[----:B------:R-:W-:Y:S01]  /*7eb0*/  IMAD R0, R51, 0x8, R17 ;  /* 0x0000000833007824 */ /* 0x000fe200078e0211 */
[----:B------:R-:W-:Y:S02]  /*7ec0*/  ISETP.LT.AND P4, PT, R15, UR15, !P0 ;  /* 0x0000000f0f007c0c */ /* 0x000fe4000c781270 */
[----:B------:R-:W-:Y:S02]  /*7ed0*/  LEA.HI.X.SX32 R11, R12, R49, 0x1, P6 ;  /* 0x000000310c0b7211 */ /* 0x000fe400030f0eff */
[-C--:B0-----:R-:W-:Y:S02]  /*7ee0*/  LEA R2, P6, R16, R47.reuse, 0x1 ;  /* 0x0000002f10027211 */ /* 0x081fe400078c08ff */
[----:B--2---:R-:W-:Y:S02]  /*7ef0*/  LEA R8, P2, R17, R47, 0x1 ;  /* 0x0000002f11087211 */ /* 0x004fe400078408ff */
[----:B------:R-:W-:-:S02]  /*7f00*/  PRMT R35, R35, 0x7632, R35 ;  /* 0x0000763223237816 */ /* 0x000fc40000000023 */
[-C--:B------:R-:W-:Y:S02]  /*7f10*/  LEA.HI.X.SX32 R9, R17, R49.reuse, 0x1, P2 ;  /* 0x0000003111097211 */ /* 0x080fe400010f0eff */
[----:B------:R-:W-:Y:S01]  /*7f20*/  ISETP.LT.AND P2, PT, R14, UR15, !P0 ;  /* 0x0000000f0e007c0c */ /* 0x000fe2000c741270 */
[----:B------:R0:W-:Y:S01]  /*7f30*/  @P5 STG.E.U16 desc[UR8][R4.64], R35 ;  /* 0x0000002304005986 */ /* 0x0001e2000c101508 */
[----:B------:R-:W-:Y:S02]  /*7f40*/  ISETP.LT.AND P0, PT, R13, UR15, !P0 ;  /* 0x0000000f0d007c0c */ /* 0x000fe4000c701270 */
[----:B------:R-:W-:Y:S02]  /*7f50*/  PRMT R37, R37, 0x7632, R37 ;  /* 0x0000763225257816 */ /* 0x000fe40000000025 */
[----:B------:R-:W-:Y:S02]  /*7f60*/  PRMT R39, R39, 0x7632, R39 ;  /* 0x0000763227277816 */ /* 0x000fe40000000027 */
[----:B------:R-:W-:Y:S01]  /*7f70*/  LEA.HI.X.SX32 R3, R16, R49, 0x1, P6 ;  /* 0x0000003110037211 */ /* 0x000fe200030f0eff */
[----:B------:R0:W-:Y:S01]  /*7f80*/  @P4 STG.E.U16 desc[UR8][R6.64], R37 ;  /* 0x0000002506004986 */ /* 0x0001e2000c101508 */
[----:B------:R-:W-:-:S02]  /*7f90*/  PRMT R41, R41, 0x7632, R41 ;  /* 0x0000763229297816 */ /* 0x000fc40000000029 */
[----:B------:R-:W-:Y:S01]  /*7fa0*/  PRMT R43, R43, 0x7632, R43 ;  /* 0x000076322b2b7816 */ /* 0x000fe2000000002b */
[----:B------:R0:W-:Y:S01]  /*7fb0*/  @P3 STG.E.U16 desc[UR8][R10.64], R39 ;  /* 0x000000270a003986 */ /* 0x0001e2000c101508 */
[----:B------:R-:W-:-:S03]  /*7fc0*/  LEA R12, P6, R0, R47, 0x1 ;  /* 0x0000002f000c7211 */ /* 0x000fc600078c08ff */
[----:B------:R0:W-:Y:S01]  /*7fd0*/  @P2 STG.E.U16 desc[UR8][R2.64], R41 ;  /* 0x0000002902002986 */ /* 0x0001e2000c101508 */
[----:B------:R-:W-:-:S03]  /*7fe0*/  LEA.HI.X.SX32 R13, R0, R49, 0x1, P6 ;  /* 0x00000031000d7211 */ /* 0x000fc600030f0eff */
[----:B------:R0:W-:Y:S01]  /*7ff0*/  @P1 STG.E.U16 desc[UR8][R8.64], R43 ;  /* 0x0000002b08001986 */ /* 0x0001e2000c101508 */
[----:B------:R-:W-:Y:S05]  /*8000*/  @!P0 EXIT ;  /* 0x000000000000894d */ /* 0x000fea0003800000 */
[----:B0-----:R-:W-:-:S05]  /*8010*/  PRMT R6, R45, 0x7632, R6 ;  /* 0x000076322d067816 */ /* 0x001fca0000000006 */
[----:B------:R-:W-:Y:S01]  /*8020*/  STG.E.U16 desc[UR8][R12.64], R6 ;  /* 0x000000060c007986 */ /* 0x000fe2000c101508 */
[----:B------:R-:W-:Y:S05]  /*8030*/  EXIT ;  /* 0x000000000000794d */ /* 0x000fea0003800000 */
.L_x_3:
[----:B------:R-:W-:-:S00]  /*8040*/  BRA `(.L_x_3) ;  /* 0xfffffffc00fc7947 */ /* 0x000fc0000383ffff */
[----:B------:R-:W-:-:S00]  /*8050*/  NOP ;  /* 0x0000000000007918 */ /* 0x000fc00000000000 */
        /* <DEDUP_REMOVED lines=10> */
.L_x_4:


//--------------------- .nv.shared.matmul_kernel  --------------------------
	.section	.nv.shared.matmul_kernel,"aw",@nobits
	.sectionflags	@""
	.align	16
	.zero		1024


//--------------------- .nv.shared.reserved.0     --------------------------
	.section	.nv.shared.reserved.0,"aw",@nobits
	.weak		__nv_reservedSMEM_offset_0_alias
	.size		__nv_reservedSMEM_offset_0_alias, 0, 64
	.other		__nv_reservedSMEM_offset_0_alias,@"STO_CUDA_RESERVED_SHARED STV_DEFAULT"
__nv_reservedSMEM_offset_0_alias:
	.zero		0
	.zero		64


//--------------------- .nv.constant0.matmul_kernel --------------------------
	.section	.nv.constant0.matmul_kernel,"a",@progbits
	.sectionflags	@""
	.align	4
.nv.constant0.matmul_kernel:
	.zero		976


//--------------------- SYMBOLS --------------------------

	.type		.nv.reservedSmem.offset0,@object
	.size		.nv.reservedSmem.offset0,0x4
	.type		.nv.reservedSmem.cap,@object
	.size		.nv.reservedSmem.cap,0x4
